	.target	sm_90a

	.elftype	@"ET_EXEC"


//--------------------- .note.nv.tkinfo           --------------------------
	.section	.note.nv.tkinfo,"",@"SHT_NOTE"
	.sectionflags	@"SHF_NOTE_NV_TKINFO"
	.tkinfo
        /*0018*/ 	.word	0x00000002
        /*0030*/ 	.string	""
        /*0030*/ 	.string	"ptxas"
        /*0030*/ 	.string	"Cuda compilation tools, release 13.0, V13.0.88"
        /*0030*/ 	.string	"Build cuda_13.0.r13.0/compiler.36424714_0"
        /*0030*/ 	.string	"-v  -suppress-debug-info  -lineinfo  -arch sm_90a "



//--------------------- .note.nv.cuinfo           --------------------------
	.section	.note.nv.cuinfo,"",@"SHT_NOTE"
	.sectionflags	@"SHF_NOTE_NV_CUINFO"
        /*0018*/ 	.short	0x0002
        /*001a*/ 	.short	0x005a
        /*001c*/ 	.short	0x0082
	.zero		2


//--------------------- .nv.info                  --------------------------
	.section	.nv.info,"",@"SHT_CUDA_INFO"
	.align	4


	//----- nvinfo : EIATTR_REGCOUNT
	.align		4
        /*0000*/ 	.byte	0x04, 0x2f
        /*0002*/ 	.short	(.L_1 - .L_0)
	.align		4
.L_0:
        /*0004*/ 	.word	index@(matmul_kernel)
        /*0008*/ 	.word	0x000000de


	//----- nvinfo : EIATTR_FRAME_SIZE
	.align		4
.L_1:
        /*000c*/ 	.byte	0x04, 0x11
        /*000e*/ 	.short	(.L_3 - .L_2)
	.align		4
.L_2:
        /*0010*/ 	.word	index@(matmul_kernel)
        /*0014*/ 	.word	0x00000000


	//----- nvinfo : EIATTR_MIN_STACK_SIZE
	.align		4
.L_3:
        /*0018*/ 	.byte	0x04, 0x12
        /*001a*/ 	.short	(.L_5 - .L_4)
	.align		4
.L_4:
        /*001c*/ 	.word	index@(matmul_kernel)
        /*0020*/ 	.word	0x00000000
.L_5:


//--------------------- .nv.compat                --------------------------
	.section	.nv.compat,"",@"SHT_CUDA_COMPAT_INFO"
	.align	4
        /*0000*/ 	.byte	0x02, 0x09, 0x01, 0x00, 0x02, 0x02, 0x04, 0x00, 0x02, 0x05, 0x05, 0x00, 0x03, 0x07, 0x01, 0x01
        /*0010*/ 	.byte	0x02, 0x03, 0x00, 0x00, 0x02, 0x06, 0x01, 0x00, 0x04, 0x0b, 0x08, 0x00, 0x00, 0x00, 0x00, 0x00
        /*0020*/ 	.byte	0x00, 0x00, 0x00, 0x00


//--------------------- .nv.info.matmul_kernel    --------------------------
	.section	.nv.info.matmul_kernel,"",@"SHT_CUDA_INFO"
	.sectionflags	@""
	.align	4


	//----- nvinfo : EIATTR_CUDA_API_VERSION
	.align		4
        /*0000*/ 	.byte	0x04, 0x37
        /*0002*/ 	.short	(.L_7 - .L_6)
.L_6:
        /*0004*/ 	.word	0x00000082


	//----- nvinfo : EIATTR_KPARAM_INFO
	.align		4
.L_7:
        /*0008*/ 	.byte	0x04, 0x17
        /*000a*/ 	.short	(.L_9 - .L_8)
.L_8:
        /*000c*/ 	.word	0x00000000
        /*0010*/ 	.short	0x000d
        /*0012*/ 	.short	0x0048
        /*0014*/ 	.byte	0x00, 0xf4, 0x21, 0x00


	//----- nvinfo : EIATTR_KPARAM_INFO
	.align		4
.L_9:
        /*0018*/ 	.byte	0x04, 0x17
        /*001a*/ 	.short	(.L_11 - .L_10)
.L_10:
        /*001c*/ 	.word	0x00000000
        /*0020*/ 	.short	0x000c
        /*0022*/ 	.short	0x0040
        /*0024*/ 	.byte	0x00, 0xf4, 0x21, 0x00


	//----- nvinfo : EIATTR_KPARAM_INFO
	.align		4
.L_11:
        /*0028*/ 	.byte	0x04, 0x17
        /*002a*/ 	.short	(.L_13 - .L_12)
.L_12:
        /*002c*/ 	.word	0x00000000
        /*0030*/ 	.short	0x000b
        /*0032*/ 	.short	0x0038
        /*0034*/ 	.byte	0x00, 0xf0, 0x11, 0x00


	//----- nvinfo : EIATTR_KPARAM_INFO
	.align		4
.L_13:
        /*0038*/ 	.byte	0x04, 0x17
        /*003a*/ 	.short	(.L_15 - .L_14)
.L_14:
        /*003c*/ 	.word	0x00000000
        /*0040*/ 	.short	0x000a
        /*0042*/ 	.short	0x0034
        /*0044*/ 	.byte	0x00, 0xf0, 0x11, 0x00


	//----- nvinfo : EIATTR_KPARAM_INFO
	.align		4
.L_15:
        /*0048*/ 	.byte	0x04, 0x17
        /*004a*/ 	.short	(.L_17 - .L_16)
.L_16:
        /*004c*/ 	.word	0x00000000
        /*0050*/ 	.short	0x0009
        /*0052*/ 	.short	0x0030
        /*0054*/ 	.byte	0x00, 0xf0, 0x11, 0x00


	//----- nvinfo : EIATTR_KPARAM_INFO
	.align		4
.L_17:
        /*0058*/ 	.byte	0x04, 0x17
        /*005a*/ 	.short	(.L_19 - .L_18)
.L_18:
        /*005c*/ 	.word	0x00000000
        /*0060*/ 	.short	0x0008
        /*0062*/ 	.short	0x002c
        /*0064*/ 	.byte	0x00, 0xf0, 0x11, 0x00


	//----- nvinfo : EIATTR_KPARAM_INFO
	.align		4
.L_19:
        /*0068*/ 	.byte	0x04, 0x17
        /*006a*/ 	.short	(.L_21 - .L_20)
.L_20:
        /*006c*/ 	.word	0x00000000
        /*0070*/ 	.short	0x0007
        /*0072*/ 	.short	0x0028
        /*0074*/ 	.byte	0x00, 0xf0, 0x11, 0x00


	//----- nvinfo : EIATTR_KPARAM_INFO
	.align		4
.L_21:
        /*0078*/ 	.byte	0x04, 0x17
        /*007a*/ 	.short	(.L_23 - .L_22)
.L_22:
        /*007c*/ 	.word	0x00000000
        /*0080*/ 	.short	0x0006
        /*0082*/ 	.short	0x0024
        /*0084*/ 	.byte	0x00, 0xf0, 0x11, 0x00


	//----- nvinfo : EIATTR_KPARAM_INFO
	.align		4
.L_23:
        /*0088*/ 	.byte	0x04, 0x17
        /*008a*/ 	.short	(.L_25 - .L_24)
.L_24:
        /*008c*/ 	.word	0x00000000
        /*0090*/ 	.short	0x0005
        /*0092*/ 	.short	0x0020
        /*0094*/ 	.byte	0x00, 0xf0, 0x11, 0x00


	//----- nvinfo : EIATTR_KPARAM_INFO
	.align		4
.L_25:
        /*0098*/ 	.byte	0x04, 0x17
        /*009a*/ 	.short	(.L_27 - .L_26)
.L_26:
        /*009c*/ 	.word	0x00000000
        /*00a0*/ 	.short	0x0004
        /*00a2*/ 	.short	0x001c
        /*00a4*/ 	.byte	0x00, 0xf0, 0x11, 0x00


	//----- nvinfo : EIATTR_KPARAM_INFO
	.align		4
.L_27:
        /*00a8*/ 	.byte	0x04, 0x17
        /*00aa*/ 	.short	(.L_29 - .L_28)
.L_28:
        /*00ac*/ 	.word	0x00000000
        /*00b0*/ 	.short	0x0003
        /*00b2*/ 	.short	0x0018
        /*00b4*/ 	.byte	0x00, 0xf0, 0x11, 0x00


	//----- nvinfo : EIATTR_KPARAM_INFO
	.align		4
.L_29:
        /*00b8*/ 	.byte	0x04, 0x17
        /*00ba*/ 	.short	(.L_31 - .L_30)
.L_30:
        /*00bc*/ 	.word	0x00000000
        /*00c0*/ 	.short	0x0002
        /*00c2*/ 	.short	0x0010
        /*00c4*/ 	.byte	0x00, 0xf4, 0x21, 0x00


	//----- nvinfo : EIATTR_KPARAM_INFO
	.align		4
.L_31:
        /*00c8*/ 	.byte	0x04, 0x17
        /*00ca*/ 	.short	(.L_33 - .L_32)
.L_32:
        /*00cc*/ 	.word	0x00000000
        /*00d0*/ 	.short	0x0001
        /*00d2*/ 	.short	0x0008
        /*00d4*/ 	.byte	0x00, 0xf4, 0x21, 0x00


	//----- nvinfo : EIATTR_KPARAM_INFO
	.align		4
.L_33:
        /*00d8*/ 	.byte	0x04, 0x17
        /*00da*/ 	.short	(.L_35 - .L_34)
.L_34:
        /*00dc*/ 	.word	0x00000000
        /*00e0*/ 	.short	0x0000
        /*00e2*/ 	.short	0x0000
        /*00e4*/ 	.byte	0x00, 0xf4, 0x21, 0x00


	//----- nvinfo : EIATTR_SPARSE_MMA_MASK
	.align		4
.L_35:
        /*00e8*/ 	.byte	0x03, 0x50
        /*00ea*/ 	.short	0x0000


	//----- nvinfo : EIATTR_MAXREG_COUNT
	.align		4
        /*00ec*/ 	.byte	0x03, 0x1b
        /*00ee*/ 	.short	0x00ff


	//----- nvinfo : EIATTR_NUM_BARRIERS
	.align		4
        /*00f0*/ 	.byte	0x02, 0x4c
        /*00f2*/ 	.byte	0x01
	.zero		1


	//----- nvinfo : EIATTR_MERCURY_ISA_VERSION
	.align		4
        /*00f4*/ 	.byte	0x03, 0x5f
        /*00f6*/ 	.short	0x0101


	//----- nvinfo : EIATTR_EXIT_INSTR_OFFSETS
	.align		4
        /*00f8*/ 	.byte	0x04, 0x1c
        /*00fa*/ 	.short	(.L_37 - .L_36)


	//   ....[0]....
.L_36:
        /*00fc*/ 	.word	0x000047e0


	//   ....[1]....
        /*0100*/ 	.word	0x00004810


	//----- nvinfo : EIATTR_REQNTID
	.align		4
.L_37:
        /*0104*/ 	.byte	0x04, 0x10
        /*0106*/ 	.short	(.L_39 - .L_38)
.L_38:
        /*0108*/ 	.word	0x00000080
        /*010c*/ 	.word	0x00000001
        /*0110*/ 	.word	0x00000001


	//----- nvinfo : EIATTR_CBANK_PARAM_SIZE
	.align		4
.L_39:
        /*0114*/ 	.byte	0x03, 0x19
        /*0116*/ 	.short	0x0050


	//----- nvinfo : EIATTR_PARAM_CBANK
	.align		4
        /*0118*/ 	.byte	0x04, 0x0a
        /*011a*/ 	.short	(.L_41 - .L_40)
	.align		4
.L_40:
        /*011c*/ 	.word	index@(.nv.constant0.matmul_kernel)
        /*0120*/ 	.short	0x0210
        /*0122*/ 	.short	0x0050


	//----- nvinfo : EIATTR_SW_WAR
	.align		4
.L_41:
        /*0124*/ 	.byte	0x04, 0x36
        /*0126*/ 	.short	(.L_43 - .L_42)
.L_42:
        /*0128*/ 	.word	0x00000008
.L_43:


//--------------------- .nv.callgraph             --------------------------
	.section	.nv.callgraph,"",@"SHT_CUDA_CALLGRAPH"
	.align	4
	.sectionentsize	8
	.align		4
        /*0000*/ 	.word	0x00000000
	.align		4
        /*0004*/ 	.word	0xffffffff
	.align		4
        /*0008*/ 	.word	0x00000000
	.align		4
        /*000c*/ 	.word	0xfffffffe
	.align		4
        /*0010*/ 	.word	0x00000000
	.align		4
        /*0014*/ 	.word	0xfffffffd
	.align		4
        /*0018*/ 	.word	0x00000000
	.align		4
        /*001c*/ 	.word	0xfffffffc


//--------------------- .text.matmul_kernel       --------------------------
	.section	.text.matmul_kernel,"ax",@progbits
	.align	128
        .global         matmul_kernel
        .type           matmul_kernel,@function
        .size           matmul_kernel,(.L_x_3 - matmul_kernel)
        .other          matmul_kernel,@"STO_CUDA_ENTRY STV_DEFAULT"
matmul_kernel:
.text.matmul_kernel:
[----:B------:R-:W-:Y:S08]  /*0000*/  LDC R1, c[0x0][0x28] ;  /* 0x00000a00ff017b82 */ /* 0x000ff00000000800 */
[----:B------:R-:W0:Y:S01]  /*0010*/  LDC.64 R30, c[0x0][0x228] ;  /* 0x00008a00ff1e7b82 */ /* 0x000e220000000a00 */
[----:B------:R-:W1:Y:S01]  /*0020*/  S2R R5, SR_CTAID.X ;  /* 0x0000000000057919 */ /* 0x000e620000002500 */
[----:B------:R-:W-:Y:S01]  /*0030*/  UMOV UR4, 0x400 ;  /* 0x0000040000047882 */ /* 0x000fe20000000000 */
[----:B------:R-:W-:Y:S01]  /*0040*/  ULDC.64 UR14, c[0x0][0x208] ;  /* 0x00008200000e7ab9 */ /* 0x000fe20000000a00 */
[----:B------:R-:W-:-:S02]  /*0050*/  CS2R R24, SRZ ;  /* 0x0000000000187805 */ /* 0x000fc4000001ff00 */
[----:B------:R-:W-:Y:S02]  /*0060*/  CS2R R26, SRZ ;  /* 0x00000000001a7805 */ /* 0x000fe4000001ff00 */
[----:B------:R-:W2:Y:S01]  /*0070*/  S2UR UR12, SR_CgaCtaId ;  /* 0x00000000000c79c3 */ /* 0x000ea20000008800 */
[----:B0-----:R-:W-:-:S05]  /*0080*/  VIADD R0, R31, 0xf ;  /* 0x0000000f1f007836 */ /* 0x001fca0000000000 */
[----:B------:R-:W-:Y:S01]  /*0090*/  SHF.R.S32.HI R3, RZ, 0x1f, R0 ;  /* 0x0000001fff037819 */ /* 0x000fe20000011400 */
[----:B--2---:R-:W-:-:S03]  /*00a0*/  ULEA UR12, UR12, UR4, 0x18 ;  /* 0x000000040c0c7291 */ /* 0x004fc6000f8ec03f */
[----:B------:R-:W-:Y:S02]  /*00b0*/  LEA.HI R3, R3, R0, RZ, 0x4 ;  /* 0x0000000003037211 */ /* 0x000fe400078f20ff */
[----:B-1----:R-:W-:Y:S02]  /*00c0*/  IABS R8, R5 ;  /* 0x0000000500087213 */ /* 0x002fe40000000000 */
[----:B------:R-:W-:-:S05]  /*00d0*/  SHF.R.S32.HI R3, RZ, 0x4, R3 ;  /* 0x00000004ff037819 */ /* 0x000fca0000011403 */
[----:B------:R-:W-:-:S05]  /*00e0*/  IMAD.SHL.U32 R4, R3, 0x8, RZ ;  /* 0x0000000803047824 */ /* 0x000fca00078e00ff */
[-C--:B------:R-:W-:Y:S02]  /*00f0*/  IABS R7, R4.reuse ;  /* 0x0000000400077213 */ /* 0x080fe40000000000 */
[----:B------:R-:W-:Y:S02]  /*0100*/  IABS R10, R4 ;  /* 0x00000004000a7213 */ /* 0x000fe40000000000 */
[----:B------:R-:W0:Y:S08]  /*0110*/  I2F.RP R0, R7 ;  /* 0x0000000700007306 */ /* 0x000e300000209400 */
[----:B0-----:R-:W0:Y:S02]  /*0120*/  MUFU.RCP R0, R0 ;  /* 0x0000000000007308 */ /* 0x001e240000001000 */
[----:B0-----:R-:W-:-:S02]  /*0130*/  VIADD R2, R0, 0xffffffe ;  /* 0x0ffffffe00027836 */ /* 0x001fc40000000000 */
[----:B------:R-:W-:-:S04]  /*0140*/  IMAD.MOV R0, RZ, RZ, -R10 ;  /* 0x000000ffff007224 */ /* 0x000fc800078e0a0a */
[----:B------:R0:W1:Y:S01]  /*0150*/  F2I.FTZ.U32.TRUNC.NTZ R3, R2 ;  /* 0x0000000200037305 */ /* 0x000062000021f000 */
[----:B------:R-:W2:Y:S01]  /*0160*/  LDC R10, c[0x0][0x230] ;  /* 0x00008c00ff0a7b82 */ /* 0x000ea20000000800 */
[----:B0-----:R-:W-:Y:S02]  /*0170*/  IMAD.MOV.U32 R2, RZ, RZ, RZ ;  /* 0x000000ffff027224 */ /* 0x001fe400078e00ff */
[----:B-1----:R-:W-:-:S04]  /*0180*/  IMAD.MOV R6, RZ, RZ, -R3 ;  /* 0x000000ffff067224 */ /* 0x002fc800078e0a03 */
[----:B------:R-:W-:Y:S02]  /*0190*/  IMAD R9, R6, R7, RZ ;  /* 0x0000000706097224 */ /* 0x000fe400078e02ff */
[----:B------:R-:W-:Y:S02]  /*01a0*/  IMAD.MOV.U32 R6, RZ, RZ, R8 ;  /* 0x000000ffff067224 */ /* 0x000fe400078e0008 */
[----:B------:R-:W-:-:S04]  /*01b0*/  IMAD.HI.U32 R3, R3, R9, R2 ;  /* 0x0000000903037227 */ /* 0x000fc800078e0002 */
[----:B--2---:R-:W-:Y:S02]  /*01c0*/  VIADD R10, R10, 0x7f ;  /* 0x0000007f0a0a7836 */ /* 0x004fe40000000000 */
[----:B------:R-:W-:-:S04]  /*01d0*/  IMAD.HI.U32 R3, R3, R6, RZ ;  /* 0x0000000603037227 */ /* 0x000fc800078e00ff */
[----:B------:R-:W-:-:S05]  /*01e0*/  IMAD R0, R3, R0, R6 ;  /* 0x0000000003007224 */ /* 0x000fca00078e0206 */
[----:B------:R-:W-:-:S13]  /*01f0*/  ISETP.GT.U32.AND P1, PT, R7, R0, PT ;  /* 0x000000000700720c */ /* 0x000fda0003f24070 */
[----:B------:R-:W-:Y:S02]  /*0200*/  @!P1 IMAD.IADD R0, R0, 0x1, -R7 ;  /* 0x0000000100009824 */ /* 0x000fe400078e0a07 */
[----:B------:R-:W-:Y:S01]  /*0210*/  @!P1 VIADD R3, R3, 0x1 ;  /* 0x0000000103039836 */ /* 0x000fe20000000000 */
[----:B------:R-:W-:Y:S02]  /*0220*/  ISETP.NE.AND P1, PT, R4, RZ, PT ;  /* 0x000000ff0400720c */ /* 0x000fe40003f25270 */
[----:B------:R-:W-:Y:S02]  /*0230*/  ISETP.GE.U32.AND P0, PT, R0, R7, PT ;  /* 0x000000070000720c */ /* 0x000fe40003f06070 */
[----:B------:R-:W-:-:S04]  /*0240*/  LOP3.LUT R0, R5, R4, RZ, 0x3c, !PT ;  /* 0x0000000405007212 */ /* 0x000fc800078e3cff */
[----:B------:R-:W-:Y:S01]  /*0250*/  ISETP.GE.AND P2, PT, R0, RZ, PT ;  /* 0x000000ff0000720c */ /* 0x000fe20003f46270 */
[----:B------:R-:W-:-:S06]  /*0260*/  VIADD R0, R30, 0x3f ;  /* 0x0000003f1e007836 */ /* 0x000fcc0000000000 */
[----:B------:R-:W-:-:S04]  /*0270*/  @P0 VIADD R3, R3, 0x1 ;  /* 0x0000000103030836 */ /* 0x000fc80000000000 */
[----:B------:R-:W-:Y:S01]  /*0280*/  IMAD.MOV.U32 R2, RZ, RZ, R3 ;  /* 0x000000ffff027224 */ /* 0x000fe200078e0003 */
[----:B------:R-:W-:-:S03]  /*0290*/  SHF.R.S32.HI R3, RZ, 0x1f, R0 ;  /* 0x0000001fff037819 */ /* 0x000fc60000011400 */
[----:B------:R-:W-:Y:S01]  /*02a0*/  @!P2 IMAD.MOV R2, RZ, RZ, -R2 ;  /* 0x000000ffff02a224 */ /* 0x000fe200078e0a02 */
[----:B------:R-:W-:Y:S02]  /*02b0*/  @!P1 LOP3.LUT R2, RZ, R4, RZ, 0x33, !PT ;  /* 0x00000004ff029212 */ /* 0x000fe400078e33ff */
[----:B------:R-:W-:-:S03]  /*02c0*/  LEA.HI R3, R3, R0, RZ, 0x6 ;  /* 0x0000000003037211 */ /* 0x000fc600078f30ff */
[----:B------:R-:W-:Y:S02]  /*02d0*/  IMAD.SHL.U32 R6, R2, 0x8, RZ ;  /* 0x0000000802067824 */ /* 0x000fe400078e00ff */
[----:B------:R-:W-:-:S03]  /*02e0*/  IMAD.MOV R2, RZ, RZ, -R2 ;  /* 0x000000ffff027224 */ /* 0x000fc600078e0a02 */
[----:B------:R-:W-:Y:S01]  /*02f0*/  LEA.HI.SX32 R3, R3, -R6, 0x1a ;  /* 0x8000000603037211 */ /* 0x000fe200078fd2ff */
[----:B------:R-:W-:-:S03]  /*0300*/  IMAD R4, R4, R2, R5 ;  /* 0x0000000204047224 */ /* 0x000fc600078e0205 */
[----:B------:R-:W-:Y:S02]  /*0310*/  VIMNMX R11, R3, 0x8, PT ;  /* 0x00000008030b7848 */ /* 0x000fe40003fe0100 */
[----:B------:R-:W-:Y:S02]  /*0320*/  IABS R9, R4 ;  /* 0x0000000400097213 */ /* 0x000fe40000000000 */
[----:B------:R-:W-:-:S04]  /*0330*/  IABS R7, R11 ;  /* 0x0000000b00077213 */ /* 0x000fc80000000000 */
[----:B------:R-:W0:Y:S08]  /*0340*/  I2F.RP R0, R7 ;  /* 0x0000000700007306 */ /* 0x000e300000209400 */
[----:B0-----:R-:W0:Y:S02]  /*0350*/  MUFU.RCP R0, R0 ;  /* 0x0000000000007308 */ /* 0x001e240000001000 */
[----:B0-----:R-:W-:-:S06]  /*0360*/  VIADD R3, R0, 0xffffffe ;  /* 0x0ffffffe00037836 */ /* 0x001fcc0000000000 */
[----:B------:R-:W0:Y:S02]  /*0370*/  F2I.FTZ.U32.TRUNC.NTZ R3, R3 ;  /* 0x0000000300037305 */ /* 0x000e24000021f000 */
[----:B0-----:R-:W-:-:S04]  /*0380*/  IMAD.MOV R8, RZ, RZ, -R3 ;  /* 0x000000ffff087224 */ /* 0x001fc800078e0a03 */
[----:B------:R-:W-:Y:S01]  /*0390*/  IMAD.MOV.U32 R2, RZ, RZ, R8 ;  /* 0x000000ffff027224 */ /* 0x000fe200078e0008 */
[----:B------:R-:W-:-:S03]  /*03a0*/  IABS R8, R11 ;  /* 0x0000000b00087213 */ /* 0x000fc60000000000 */
[----:B------:R-:W-:Y:S02]  /*03b0*/  IMAD R5, R2, R7, RZ ;  /* 0x0000000702057224 */ /* 0x000fe400078e02ff */
[----:B------:R-:W-:Y:S02]  /*03c0*/  IMAD.MOV.U32 R2, RZ, RZ, RZ ;  /* 0x000000ffff027224 */ /* 0x000fe400078e00ff */
[----:B------:R-:W-:Y:S02]  /*03d0*/  IMAD.MOV R0, RZ, RZ, -R8 ;  /* 0x000000ffff007224 */ /* 0x000fe400078e0a08 */
[----:B------:R-:W-:-:S06]  /*03e0*/  IMAD.HI.U32 R2, R3, R5, R2 ;  /* 0x0000000503027227 */ /* 0x000fcc00078e0002 */
[----:B------:R-:W-:-:S04]  /*03f0*/  IMAD.HI.U32 R2, R2, R9, RZ ;  /* 0x0000000902027227 */ /* 0x000fc800078e00ff */
[----:B------:R-:W-:-:S05]  /*0400*/  IMAD R0, R2, R0, R9 ;  /* 0x0000000002007224 */ /* 0x000fca00078e0209 */
[----:B------:R-:W-:-:S13]  /*0410*/  ISETP.GT.U32.AND P1, PT, R7, R0, PT ;  /* 0x000000000700720c */ /* 0x000fda0003f24070 */
[----:B------:R-:W-:Y:S02]  /*0420*/  @!P1 IMAD.IADD R0, R0, 0x1, -R7 ;  /* 0x0000000100009824 */ /* 0x000fe400078e0a07 */
[----:B------:R-:W-:Y:S01]  /*0430*/  @!P1 VIADD R2, R2, 0x1 ;  /* 0x0000000102029836 */ /* 0x000fe20000000000 */
[----:B------:R-:W-:Y:S02]  /*0440*/  ISETP.NE.AND P1, PT, R11, RZ, PT ;  /* 0x000000ff0b00720c */ /* 0x000fe40003f25270 */
[----:B------:R-:W-:Y:S02]  /*0450*/  ISETP.GE.U32.AND P0, PT, R0, R7, PT ;  /* 0x000000070000720c */ /* 0x000fe40003f06070 */
[----:B------:R-:W0:Y:S01]  /*0460*/  S2R R7, SR_TID.X ;  /* 0x0000000000077919 */ /* 0x000e220000002100 */
[----:B------:R-:W-:-:S04]  /*0470*/  LOP3.LUT R0, R4, R11, RZ, 0x3c, !PT ;  /* 0x0000000b04007212 */ /* 0x000fc800078e3cff */
[----:B------:R-:W-:-:S06]  /*0480*/  ISETP.GE.AND P2, PT, R0, RZ, PT ;  /* 0x000000ff0000720c */ /* 0x000fcc0003f46270 */
[----:B------:R-:W-:Y:S01]  /*0490*/  @P0 VIADD R2, R2, 0x1 ;  /* 0x0000000102020836 */ /* 0x000fe20000000000 */
[----:B------:R-:W-:-:S06]  /*04a0*/  ISETP.GE.AND P0, PT, R10, 0x80, PT ;  /* 0x000000800a00780c */ /* 0x000fcc0003f06270 */
[----:B------:R-:W-:Y:S01]  /*04b0*/  @!P2 IMAD.MOV R2, RZ, RZ, -R2 ;  /* 0x000000ffff02a224 */ /* 0x000fe200078e0a02 */
[----:B------:R-:W-:-:S05]  /*04c0*/  @!P1 LOP3.LUT R2, RZ, R11, RZ, 0x33, !PT ;  /* 0x0000000bff029212 */ /* 0x000fca00078e33ff */
[----:B------:R-:W-:-:S04]  /*04d0*/  IMAD.MOV R0, RZ, RZ, -R2 ;  /* 0x000000ffff007224 */ /* 0x000fc800078e0a02 */
[----:B------:R-:W-:Y:S02]  /*04e0*/  IMAD R0, R11, R0, R4 ;  /* 0x000000000b007224 */ /* 0x000fe400078e0204 */
[----:B------:R-:W-:Y:S01]  /*04f0*/  IMAD.SHL.U32 R4, R2, 0x10, RZ ;  /* 0x0000001002047824 */ /* 0x000fe200078e00ff */
[C---:B0-----:R-:W-:Y:S01]  /*0500*/  LOP3.LUT R11, R7.reuse, 0x3f, RZ, 0xc0, !PT ;  /* 0x0000003f070b7812 */ /* 0x041fe200078ec0ff */
[----:B------:R-:W-:Y:S01]  /*0510*/  IMAD.IADD R0, R6, 0x1, R0 ;  /* 0x0000000106007824 */ /* 0x000fe200078e0200 */
[----:B------:R-:W-:Y:S02]  /*0520*/  SHF.R.U32.HI R5, RZ, 0x6, R7 ;  /* 0x00000006ff057819 */ /* 0x000fe40000011607 */
[----:B------:R-:W-:Y:S01]  /*0530*/  LOP3.LUT R6, R7, 0x7f, RZ, 0xc0, !PT ;  /* 0x0000007f07067812 */ /* 0x000fe200078ec0ff */
[----:B------:R-:W-:Y:S01]  /*0540*/  IMAD R3, R0, 0x40, R11 ;  /* 0x0000004000037824 */ /* 0x000fe200078e020b */
[----:B------:R-:W-:Y:S01]  /*0550*/  SGXT.U32 R5, R5, 0x1 ;  /* 0x000000010505781a */ /* 0x000fe20000000000 */
[----:B------:R-:W-:Y:S06]  /*0560*/  @!P0 BRA `(.L_x_0) ;  /* 0x0000003c00808947 */ /* 0x000fec0003800000 */
[----:B------:R-:W-:Y:S01]  /*0570*/  IABS R13, R30 ;  /* 0x0000001e000d7213 */ /* 0x000fe20000000000 */
[C---:B------:R-:W-:Y:S01]  /*0580*/  VIADD R21, R4.reuse, 0xb ;  /* 0x0000000b04157836 */ /* 0x040fe20000000000 */
[----:B------:R-:W-:Y:S01]  /*0590*/  IABS R28, R31 ;  /* 0x0000001f001c7213 */ /* 0x000fe20000000000 */
[C---:B------:R-:W-:Y:S01]  /*05a0*/  VIADD R32, R4.reuse, 0x8 ;  /* 0x0000000804207836 */ /* 0x040fe20000000000 */
[----:B------:R-:W0:Y:S01]  /*05b0*/  I2F.RP R0, R13 ;  /* 0x0000000d00007306 */ /* 0x000e220000209400 */
[----:B------:R-:W-:Y:S01]  /*05c0*/  ISETP.GE.AND P3, PT, R3, RZ, PT ;  /* 0x000000ff0300720c */ /* 0x000fe20003f66270 */
[----:B------:R-:W-:Y:S01]  /*05d0*/  VIADD R33, R4, 0x7 ;  /* 0x0000000704217836 */ /* 0x000fe20000000000 */
[----:B------:R-:W-:Y:S01]  /*05e0*/  ISETP.NE.AND P6, PT, R30, RZ, PT ;  /* 0x000000ff1e00720c */ /* 0x000fe20003fc5270 */
[C---:B------:R-:W-:Y:S01]  /*05f0*/  VIADD R34, R4.reuse, 0x6 ;  /* 0x0000000604227836 */ /* 0x040fe20000000000 */
[----:B------:R-:W-:Y:S01]  /*0600*/  IABS R20, R21 ;  /* 0x0000001500147213 */ /* 0x000fe20000000000 */
[C---:B------:R-:W-:Y:S01]  /*0610*/  VIADD R35, R4.reuse, 0x5 ;  /* 0x0000000504237836 */ /* 0x040fe20000000000 */
[----:B------:R-:W-:Y:S01]  /*0620*/  IABS R22, R32 ;  /* 0x0000002000167213 */ /* 0x000fe20000000000 */
[----:B------:R-:W1:Y:S01]  /*0630*/  I2F.RP R12, R28 ;  /* 0x0000001c000c7306 */ /* 0x000e620000209400 */
[----:B------:R-:W-:Y:S01]  /*0640*/  IABS R24, R33 ;  /* 0x0000002100187213 */ /* 0x000fe20000000000 */
[C---:B------:R-:W-:Y:S01]  /*0650*/  VIADD R36, R4.reuse, 0x4 ;  /* 0x0000000404247836 */ /* 0x040fe20000000000 */
[----:B------:R-:W-:Y:S01]  /*0660*/  IABS R25, R34 ;  /* 0x0000002200197213 */ /* 0x000fe20000000000 */
[C---:B------:R-:W-:Y:S01]  /*0670*/  VIADD R38, R4.reuse, 0x2 ;  /* 0x0000000204267836 */ /* 0x040fe20000000000 */
[----:B------:R-:W2:Y:S01]  /*0680*/  LDC.64 R142, c[0x0][0x218] ;  /* 0x00008600ff8e7b82 */ /* 0x000ea20000000a00 */
[----:B------:R-:W-:Y:S01]  /*0690*/  VIADD R37, R4, 0x3 ;  /* 0x0000000304257836 */ /* 0x000fe20000000000 */
[----:B------:R-:W-:Y:S01]  /*06a0*/  ULDC UR4, c[0x0][0x234] ;  /* 0x00008d0000047ab9 */ /* 0x000fe20000000800 */
[----:B0-----:R-:W0:Y:S01]  /*06b0*/  MUFU.RCP R0, R0 ;  /* 0x0000000000007308 */ /* 0x001e220000001000 */
[----:B------:R-:W-:Y:S01]  /*06c0*/  IABS R29, R38 ;  /* 0x00000026001d7213 */ /* 0x000fe20000000000 */
[----:B------:R-:W-:Y:S01]  /*06d0*/  ULDC.64 UR6, c[0x0][0x210] ;  /* 0x0000840000067ab9 */ /* 0x000fe20000000a00 */
[----:B------:R-:W-:Y:S01]  /*06e0*/  IABS R26, R37 ;  /* 0x00000025001a7213 */ /* 0x000fe20000000000 */
[----:B------:R-:W-:Y:S01]  /*06f0*/  USHF.R.U32.HI UR8, URZ, 0x4, UR12 ;  /* 0x000000043f087899 */ /* 0x000fe2000801160c */
[----:B------:R-:W3:Y:S01]  /*0700*/  LDC R82, c[0x0][0x238] ;  /* 0x00008e00ff527b82 */ /* 0x000ee20000000800 */
[----:B------:R-:W-:Y:S01]  /*0710*/  IMAD.SHL.U32 R11, R11, 0x2, RZ ;  /* 0x000000020b0b7824 */ /* 0x000fe200078e00ff */
[----:B------:R-:W-:Y:S01]  /*0720*/  UMOV UR5, URZ ;  /* 0x0000003f00057c82 */ /* 0x000fe20008000000 */
[----:B-1----:R-:W-:Y:S01]  /*0730*/  MUFU.RCP R12, R12 ;  /* 0x0000000c000c7308 */ /* 0x002fe20000001000 */
[----:B------:R-:W-:Y:S01]  /*0740*/  USGXT.U32 UR8, UR8, 0xe ;  /* 0x0000000e0808789a */ /* 0x000fe20008000000 */
[C---:B------:R-:W-:Y:S01]  /*0750*/  LOP3.LUT R39, R5.reuse, 0x56, RZ, 0xfc, !PT ;  /* 0x0000005605277812 */ /* 0x040fe200078efcff */
[----:B------:R-:W-:Y:S01]  /*0760*/  ULDC UR13, c[0x0][0x230] ;  /* 0x00008c00000d7ab9 */ /* 0x000fe20000000800 */
[----:B------:R-:W-:-:S02]  /*0770*/  LOP3.LUT R40, R5, 0x54, RZ, 0xfc, !PT ;  /* 0x0000005405287812 */ /* 0x000fc400078efcff */
[C---:B------:R-:W-:Y:S02]  /*0780*/  LOP3.LUT R41, R5.reuse, 0x52, RZ, 0xfc, !PT ;  /* 0x0000005205297812 */ /* 0x040fe400078efcff */
[C---:B------:R-:W-:Y:S01]  /*0790*/  LOP3.LUT R42, R5.reuse, 0x50, RZ, 0xfc, !PT ;  /* 0x00000050052a7812 */ /* 0x040fe200078efcff */
[----:B0-----:R-:W-:Y:S01]  /*07a0*/  VIADD R2, R0, 0xffffffe ;  /* 0x0ffffffe00027836 */ /* 0x001fe20000000000 */
[----:B------:R-:W-:Y:S02]  /*07b0*/  IABS R0, R3 ;  /* 0x0000000300007213 */ /* 0x000fe40000000000 */
[C---:B------:R-:W-:Y:S01]  /*07c0*/  LOP3.LUT R43, R5.reuse, 0x4e, RZ, 0xfc, !PT ;  /* 0x0000004e052b7812 */ /* 0x040fe200078efcff */
[----:B------:R0:W1:Y:S01]  /*07d0*/  F2I.FTZ.U32.TRUNC.NTZ R9, R2 ;  /* 0x0000000200097305 */ /* 0x000062000021f000 */
[C---:B------:R-:W-:Y:S02]  /*07e0*/  LOP3.LUT R44, R5.reuse, 0x4c, RZ, 0xfc, !PT ;  /* 0x0000004c052c7812 */ /* 0x040fe400078efcff */
[----:B------:R-:W-:-:S02]  /*07f0*/  LOP3.LUT R45, R5, 0x4a, RZ, 0xfc, !PT ;  /* 0x0000004a052d7812 */ /* 0x000fc400078efcff */
[C---:B------:R-:W-:Y:S02]  /*0800*/  LOP3.LUT R46, R5.reuse, 0x48, RZ, 0xfc, !PT ;  /* 0x00000048052e7812 */ /* 0x040fe400078efcff */
[----:B------:R-:W-:Y:S01]  /*0810*/  LOP3.LUT R47, R5, 0x46, RZ, 0xfc, !PT ;  /* 0x00000046052f7812 */ /* 0x000fe200078efcff */
[-C--:B---3--:R-:W-:Y:S01]  /*0820*/  IMAD R39, R39, R82.reuse, RZ ;  /* 0x0000005227277224 */ /* 0x088fe200078e02ff */
[C---:B------:R-:W-:Y:S01]  /*0830*/  LOP3.LUT R48, R5.reuse, 0x44, RZ, 0xfc, !PT ;  /* 0x0000004405307812 */ /* 0x040fe200078efcff */
[----:B0-----:R-:W-:Y:S01]  /*0840*/  VIADD R2, R4, 0xf ;  /* 0x0000000f04027836 */ /* 0x001fe20000000000 */
[C---:B------:R-:W-:Y:S01]  /*0850*/  LOP3.LUT R49, R5.reuse, 0x42, RZ, 0xfc, !PT ;  /* 0x0000004205317812 */ /* 0x040fe200078efcff */
[-C--:B------:R-:W-:Y:S01]  /*0860*/  IMAD R40, R40, R82.reuse, RZ ;  /* 0x0000005228287224 */ /* 0x080fe200078e02ff */
[----:B------:R-:W-:Y:S01]  /*0870*/  LOP3.LUT R50, R5, 0x40, RZ, 0xfc, !PT ;  /* 0x0000004005327812 */ /* 0x000fe200078efcff */
[-C--:B------:R-:W-:Y:S01]  /*0880*/  IMAD R41, R41, R82.reuse, RZ ;  /* 0x0000005229297224 */ /* 0x080fe200078e02ff */
[----:B------:R-:W-:Y:S01]  /*0890*/  ISETP.GE.AND P2, PT, R2, RZ, PT ;  /* 0x000000ff0200720c */ /* 0x000fe20003f46270 */
[--C-:B-1----:R-:W-:Y:S01]  /*08a0*/  IMAD.MOV R8, RZ, RZ, -R9.reuse ;  /* 0x000000ffff087224 */ /* 0x102fe200078e0a09 */
[C---:B------:R-:W-:Y:S01]  /*08b0*/  LOP3.LUT R51, R5.reuse, 0x3e, RZ, 0xfc, !PT ;  /* 0x0000003e05337812 */ /* 0x040fe200078efcff */
[-C--:B------:R-:W-:Y:S01]  /*08c0*/  IMAD R42, R42, R82.reuse, RZ ;  /* 0x000000522a2a7224 */ /* 0x080fe200078e02ff */
[C---:B------:R-:W-:Y:S01]  /*08d0*/  LOP3.LUT R52, R5.reuse, 0x3c, RZ, 0xfc, !PT ;  /* 0x0000003c05347812 */ /* 0x040fe200078efcff */
[----:B------:R-:W-:Y:S01]  /*08e0*/  IMAD R15, R8, R13, RZ ;  /* 0x0000000d080f7224 */ /* 0x000fe200078e02ff */
[C---:B------:R-:W-:Y:S01]  /*08f0*/  LOP3.LUT R53, R5.reuse, 0x3a, RZ, 0xfc, !PT ;  /* 0x0000003a05357812 */ /* 0x040fe200078efcff */
[----:B------:R-:W-:Y:S01]  /*0900*/  IMAD.MOV.U32 R8, RZ, RZ, RZ ;  /* 0x000000ffff087224 */ /* 0x000fe200078e00ff */
[----:B------:R-:W-:Y:S01]  /*0910*/  LOP3.LUT R54, R5, 0x38, RZ, 0xfc, !PT ;  /* 0x0000003805367812 */ /* 0x000fe200078efcff */
[----:B------:R-:W-:Y:S01]  /*0920*/  IMAD R43, R43, R82, RZ ;  /* 0x000000522b2b7224 */ /* 0x000fe200078e02ff */
[----:B------:R-:W-:Y:S01]  /*0930*/  LOP3.LUT R55, R5, 0x36, RZ, 0xfc, !PT ;  /* 0x0000003605377812 */ /* 0x000fe200078efcff */
[----:B------:R-:W-:Y:S01]  /*0940*/  IMAD.HI.U32 R8, R9, R15, R8 ;  /* 0x0000000f09087227 */ /* 0x000fe200078e0008 */
[----:B------:R-:W-:-:S02]  /*0950*/  LOP3.LUT R56, R5, 0x34, RZ, 0xfc, !PT ;  /* 0x0000003405387812 */ /* 0x000fc400078efcff */
[C---:B------:R-:W-:Y:S01]  /*0960*/  LOP3.LUT R57, R5.reuse, 0x32, RZ, 0xfc, !PT ;  /* 0x0000003205397812 */ /* 0x040fe200078efcff */
[----:B------:R-:W-:Y:S01]  /*0970*/  VIADD R9, R12, 0xffffffe ;  /* 0x0ffffffe0c097836 */ /* 0x000fe20000000000 */
[----:B------:R-:W-:Y:S01]  /*0980*/  IABS R12, R2 ;  /* 0x00000002000c7213 */ /* 0x000fe20000000000 */
[----:B------:R-:W-:Y:S01]  /*0990*/  IMAD.HI.U32 R8, R8, R0, RZ ;  /* 0x0000000008087227 */ /* 0x000fe200078e00ff */
[C---:B------:R-:W-:Y:S02]  /*09a0*/  LOP3.LUT R58, R5.reuse, 0x30, RZ, 0xfc, !PT ;  /* 0x00000030053a7812 */ /* 0x040fe400078efcff */
[C---:B------:R-:W-:Y:S01]  /*09b0*/  LOP3.LUT R59, R5.reuse, 0x2e, RZ, 0xfc, !PT ;  /* 0x0000002e053b7812 */ /* 0x040fe200078efcff */
[----:B------:R-:W0:Y:S01]  /*09c0*/  F2I.FTZ.U32.TRUNC.NTZ R9, R9 ;  /* 0x0000000900097305 */ /* 0x000e22000021f000 */
[----:B------:R-:W-:Y:S01]  /*09d0*/  IMAD.MOV R8, RZ, RZ, -R8 ;  /* 0x000000ffff087224 */ /* 0x000fe200078e0a08 */
[C---:B------:R-:W-:Y:S01]  /*09e0*/  LOP3.LUT R60, R5.reuse, 0x2c, RZ, 0xfc, !PT ;  /* 0x0000002c053c7812 */ /* 0x040fe200078efcff */
[----:B------:R-:W-:Y:S01]  /*09f0*/  IMAD R44, R44, R82, RZ ;  /* 0x000000522c2c7224 */ /* 0x000fe200078e02ff */
[----:B------:R-:W-:Y:S01]  /*0a00*/  LOP3.LUT R61, R5, 0x2a, RZ, 0xfc, !PT ;  /* 0x0000002a053d7812 */ /* 0x000fe200078efcff */
[----:B------:R-:W-:Y:S01]  /*0a10*/  IMAD R0, R13, R8, R0 ;  /* 0x000000080d007224 */ /* 0x000fe200078e0200 */
[C---:B------:R-:W-:Y:S01]  /*0a20*/  LOP3.LUT R62, R5.reuse, 0x28, RZ, 0xfc, !PT ;  /* 0x00000028053e7812 */ /* 0x040fe200078efcff */
[----:B------:R-:W-:Y:S01]  /*0a30*/  IMAD.MOV.U32 R8, RZ, RZ, RZ ;  /* 0x000000ffff087224 */ /* 0x000fe200078e00ff */
[----:B------:R-:W-:Y:S01]  /*0a40*/  LOP3.LUT R63, R5, 0x26, RZ, 0xfc, !PT ;  /* 0x00000026053f7812 */ /* 0x000fe200078efcff */
[----:B------:R-:W-:Y:S01]  /*0a50*/  IMAD R45, R45, R82, RZ ;  /* 0x000000522d2d7224 */ /* 0x000fe200078e02ff */
[----:B------:R-:W-:Y:S01]  /*0a60*/  ISETP.GT.U32.AND P0, PT, R13, R0, PT ;  /* 0x000000000d00720c */ /* 0x000fe20003f04070 */
[-C--:B------:R-:W-:Y:S01]  /*0a70*/  IMAD R46, R46, R82.reuse, RZ ;  /* 0x000000522e2e7224 */ /* 0x080fe200078e02ff */
[----:B------:R-:W-:Y:S01]  /*0a80*/  LOP3.LUT R64, R5, 0x24, RZ, 0xfc, !PT ;  /* 0x0000002405407812 */ /* 0x000fe200078efcff */
[-C--:B------:R-:W-:Y:S01]  /*0a90*/  IMAD R47, R47, R82.reuse, RZ ;  /* 0x000000522f2f7224 */ /* 0x080fe200078e02ff */
[C---:B------:R-:W-:Y:S01]  /*0aa0*/  LOP3.LUT R65, R5.reuse, 0x22, RZ, 0xfc, !PT ;  /* 0x0000002205417812 */ /* 0x040fe200078efcff */
[--C-:B0-----:R-:W-:Y:S01]  /*0ab0*/  IMAD.MOV R15, RZ, RZ, -R9.reuse ;  /* 0x000000ffff0f7224 */ /* 0x101fe200078e0a09 */
[C---:B------:R-:W-:Y:S01]  /*0ac0*/  LOP3.LUT R66, R5.reuse, 0x20, RZ, 0xfc, !PT ;  /* 0x0000002005427812 */ /* 0x040fe200078efcff */
[----:B------:R-:W-:Y:S01]  /*0ad0*/  IMAD R48, R48, R82, RZ ;  /* 0x0000005230307224 */ /* 0x000fe200078e02ff */
[----:B------:R-:W-:Y:S01]  /*0ae0*/  LOP3.LUT R67, R5, 0x1e, RZ, 0xfc, !PT ;  /* 0x0000001e05437812 */ /* 0x000fe200078efcff */
[----:B------:R-:W-:Y:S01]  /*0af0*/  IMAD R15, R15, R28, RZ ;  /* 0x0000001c0f0f7224 */ /* 0x000fe200078e02ff */
[----:B------:R-:W-:Y:S01]  /*0b00*/  LOP3.LUT R68, R5, 0x1c, RZ, 0xfc, !PT ;  /* 0x0000001c05447812 */ /* 0x000fe200078efcff */
[----:B------:R-:W-:Y:S01]  /*0b10*/  IMAD R49, R49, R82, RZ ;  /* 0x0000005231317224 */ /* 0x000fe200078e02ff */
[----:B------:R-:W-:Y:S01]  /*0b20*/  LOP3.LUT R69, R5, 0x1a, RZ, 0xfc, !PT ;  /* 0x0000001a05457812 */ /* 0x000fe200078efcff */
[----:B------:R-:W-:Y:S01]  /*0b30*/  IMAD.HI.U32 R9, R9, R15, R8 ;  /* 0x0000000f09097227 */ /* 0x000fe200078e0008 */
[----:B------:R-:W-:-:S02]  /*0b40*/  LOP3.LUT R70, R5, 0x18, RZ, 0xfc, !PT ;  /* 0x0000001805467812 */ /* 0x000fc400078efcff */
[C---:B------:R-:W-:Y:S01]  /*0b50*/  LOP3.LUT R71, R5.reuse, 0x16, RZ, 0xfc, !PT ;  /* 0x0000001605477812 */ /* 0x040fe200078efcff */
[----:B------:R-:W-:Y:S01]  /*0b60*/  @!P0 IMAD.IADD R0, R0, 0x1, -R13 ;  /* 0x0000000100008824 */ /* 0x000fe200078e0a0d */
[----:B------:R-:W-:Y:S01]  /*0b70*/  LOP3.LUT R72, R5, 0x14, RZ, 0xfc, !PT ;  /* 0x0000001405487812 */ /* 0x000fe200078efcff */
[----:B------:R-:W-:Y:S01]  /*0b80*/  IMAD.HI.U32 R8, R9, R12, RZ ;  /* 0x0000000c09087227 */ /* 0x000fe200078e00ff */
[----:B------:R-:W-:Y:S02]  /*0b90*/  LOP3.LUT R73, R5, 0x12, RZ, 0xfc, !PT ;  /* 0x0000001205497812 */ /* 0x000fe400078efcff */
[----:B------:R-:W-:Y:S01]  /*0ba0*/  ISETP.GT.U32.AND P0, PT, R13, R0, PT ;  /* 0x000000000d00720c */ /* 0x000fe20003f04070 */
[----:B------:R-:W-:Y:S01]  /*0bb0*/  IMAD.MOV R15, RZ, RZ, -R8 ;  /* 0x000000ffff0f7224 */ /* 0x000fe200078e0a08 */
[C---:B------:R-:W-:Y:S01]  /*0bc0*/  LOP3.LUT R74, R5.reuse, 0x10, RZ, 0xfc, !PT ;  /* 0x00000010054a7812 */ /* 0x040fe200078efcff */
[----:B------:R-:W-:Y:S01]  /*0bd0*/  VIADD R8, R4, 0xe ;  /* 0x0000000e04087836 */ /* 0x000fe20000000000 */
[C---:B------:R-:W-:Y:S01]  /*0be0*/  LOP3.LUT R75, R5.reuse, 0xe, RZ, 0xfc, !PT ;  /* 0x0000000e054b7812 */ /* 0x040fe200078efcff */
[----:B------:R-:W-:Y:S01]  /*0bf0*/  IMAD R2, R28, R15, R12 ;  /* 0x0000000f1c027224 */ /* 0x000fe200078e020c */
[----:B------:R-:W-:Y:S01]  /*0c00*/  LOP3.LUT R76, R5, 0xc, RZ, 0xfc, !PT ;  /* 0x0000000c054c7812 */ /* 0x000fe200078efcff */
[----:B------:R-:W-:Y:S01]  /*0c10*/  VIADD R12, R4, 0xd ;  /* 0x0000000d040c7836 */ /* 0x000fe20000000000 */
[----:B------:R-:W-:Y:S01]  /*0c20*/  IABS R16, R8 ;  /* 0x0000000800107213 */ /* 0x000fe20000000000 */
[----:B------:R-:W-:Y:S01]  /*0c30*/  IMAD.HI.U32 R15, R9, R20, RZ ;  /* 0x00000014090f7227 */ /* 0x000fe200078e00ff */
[----:B------:R-:W-:-:S02]  /*0c40*/  ISETP.GT.U32.AND P1, PT, R28, R2, PT ;  /* 0x000000021c00720c */ /* 0x000fc40003f24070 */
[----:B------:R-:W-:Y:S01]  /*0c50*/  IABS R18, R12 ;  /* 0x0000000c00127213 */ /* 0x000fe20000000000 */
[----:B------:R-:W-:Y:S01]  /*0c60*/  @!P0 IMAD.IADD R0, R0, 0x1, -R13 ;  /* 0x0000000100008824 */ /* 0x000fe200078e0a0d */
[----:B------:R-:W-:Y:S01]  /*0c70*/  ISETP.GE.AND P0, PT, R12, RZ, PT ;  /* 0x000000ff0c00720c */ /* 0x000fe20003f06270 */
[----:B------:R-:W-:Y:S01]  /*0c80*/  IMAD.HI.U32 R12, R9, R16, RZ ;  /* 0x00000010090c7227 */ /* 0x000fe200078e00ff */
[----:B------:R-:W-:Y:S02]  /*0c90*/  ISETP.GE.AND P4, PT, R8, RZ, PT ;  /* 0x000000ff0800720c */ /* 0x000fe40003f86270 */
[C---:B------:R-:W-:Y:S01]  /*0ca0*/  LOP3.LUT R77, R5.reuse, 0xa, RZ, 0xfc, !PT ;  /* 0x0000000a054d7812 */ /* 0x040fe200078efcff */
[----:B------:R-:W-:Y:S01]  /*0cb0*/  VIADD R13, R4, 0xc ;  /* 0x0000000c040d7836 */ /* 0x000fe20000000000 */
[C---:B------:R-:W-:Y:S01]  /*0cc0*/  LOP3.LUT R78, R5.reuse, 0x8, RZ, 0xfc, !PT ;  /* 0x00000008054e7812 */ /* 0x040fe200078efcff */
[----:B------:R-:W-:Y:S01]  /*0cd0*/  IMAD.MOV R17, RZ, RZ, -R12 ;  /* 0x000000ffff117224 */ /* 0x000fe200078e0a0c */
[----:B------:R-:W-:Y:S01]  /*0ce0*/  LOP3.LUT R79, R5, 0x6, RZ, 0xfc, !PT ;  /* 0x00000006054f7812 */ /* 0x000fe200078efcff */
[----:B------:R-:W-:Y:S01]  /*0cf0*/  @!P1 IMAD.IADD R2, R2, 0x1, -R28 ;  /* 0x0000000102029824 */ /* 0x000fe200078e0a1c */
[----:B------:R-:W-:Y:S01]  /*0d00*/  ISETP.GE.AND P5, PT, R13, RZ, PT ;  /* 0x000000ff0d00720c */ /* 0x000fe20003fa6270 */
[----:B------:R-:W-:Y:S01]  /*0d10*/  IMAD.MOV.U32 R8, RZ, RZ, R0 ;  /* 0x000000ffff087224 */ /* 0x000fe200078e0000 */
[----:B------:R-:W-:Y:S01]  /*0d20*/  IABS R19, R13 ;  /* 0x0000000d00137213 */ /* 0x000fe20000000000 */
[C---:B------:R-:W-:Y:S01]  /*0d30*/  IMAD R0, R28.reuse, R17, R16 ;  /* 0x000000111c007224 */ /* 0x040fe200078e0210 */
[----:B------:R-:W-:Y:S01]  /*0d40*/  ISETP.GT.U32.AND P1, PT, R28, R2, PT ;  /* 0x000000021c00720c */ /* 0x000fe20003f24070 */
[----:B------:R-:W-:Y:S01]  /*0d50*/  IMAD.HI.U32 R13, R9, R18, RZ ;  /* 0x00000012090d7227 */ /* 0x000fe200078e00ff */
[----:B------:R-:W-:-:S03]  /*0d60*/  LOP3.LUT R80, R5, 0x4, RZ, 0xfc, !PT ;  /* 0x0000000405507812 */ /* 0x000fc600078efcff */
[----:B------:R-:W-:Y:S01]  /*0d70*/  @!P3 IMAD.MOV R8, RZ, RZ, -R8 ;  /* 0x000000ffff08b224 */ /* 0x000fe200078e0a08 */
[----:B------:R-:W-:Y:S01]  /*0d80*/  @!P6 LOP3.LUT R8, RZ, R30, RZ, 0x33, !PT ;  /* 0x0000001eff08e212 */ /* 0x000fe200078e33ff */
[----:B------:R-:W-:Y:S01]  /*0d90*/  IMAD.MOV R13, RZ, RZ, -R13 ;  /* 0x000000ffff0d7224 */ /* 0x000fe200078e0a0d */
[----:B------:R-:W-:Y:S01]  /*0da0*/  ISETP.GT.U32.AND P6, PT, R28, R0, PT ;  /* 0x000000001c00720c */ /* 0x000fe20003fc4070 */
[----:B------:R-:W-:Y:S01]  /*0db0*/  IMAD.HI.U32 R14, R9, R19, RZ ;  /* 0x00000013090e7227 */ /* 0x000fe200078e00ff */
[----:B------:R-:W-:-:S03]  /*0dc0*/  ISETP.GE.AND P3, PT, R21, RZ, PT ;  /* 0x000000ff1500720c */ /* 0x000fc60003f66270 */
[----:B------:R-:W-:Y:S02]  /*0dd0*/  IMAD R13, R28, R13, R18 ;  /* 0x0000000d1c0d7224 */ /* 0x000fe400078e0212 */
[----:B------:R-:W-:Y:S02]  /*0de0*/  @!P1 IMAD.IADD R2, R2, 0x1, -R28 ;  /* 0x0000000102029824 */ /* 0x000fe400078e0a1c */
[----:B------:R-:W-:Y:S01]  /*0df0*/  IMAD.MOV R14, RZ, RZ, -R14 ;  /* 0x000000ffff0e7224 */ /* 0x000fe200078e0a0e */
[----:B------:R-:W-:Y:S01]  /*0e00*/  ISETP.GT.U32.AND P1, PT, R28, R13, PT ;  /* 0x0000000d1c00720c */ /* 0x000fe20003f24070 */
[----:B------:R-:W-:Y:S02]  /*0e10*/  IMAD.MOV R17, RZ, RZ, -R15 ;  /* 0x000000ffff117224 */ /* 0x000fe400078e0a0f */
[----:B------:R-:W-:Y:S02]  /*0e20*/  @!P6 IMAD.IADD R0, R0, 0x1, -R28 ;  /* 0x000000010000e824 */ /* 0x000fe400078e0a1c */
[----:B------:R-:W-:-:S02]  /*0e30*/  IMAD R15, R28, R14, R19 ;  /* 0x0000000e1c0f7224 */ /* 0x000fc400078e0213 */
[----:B------:R-:W-:Y:S01]  /*0e40*/  VIADD R14, R4, 0xa ;  /* 0x0000000a040e7836 */ /* 0x000fe20000000000 */
[C---:B------:R-:W-:Y:S01]  /*0e50*/  ISETP.GT.U32.AND P6, PT, R28.reuse, R0, PT ;  /* 0x000000001c00720c */ /* 0x040fe20003fc4070 */
[----:B------:R-:W-:Y:S02]  /*0e60*/  IMAD.MOV.U32 R12, RZ, RZ, R2 ;  /* 0x000000ffff0c7224 */ /* 0x000fe400078e0002 */
[----:B------:R-:W-:Y:S01]  /*0e70*/  IMAD R16, R28, R17, R20 ;  /* 0x000000111c107224 */ /* 0x000fe200078e0214 */
[----:B------:R-:W-:Y:S01]  /*0e80*/  IABS R18, R14 ;  /* 0x0000000e00127213 */ /* 0x000fe20000000000 */
[----:B------:R-:W-:Y:S02]  /*0e90*/  @!P1 IMAD.IADD R13, R13, 0x1, -R28 ;  /* 0x000000010d0d9824 */ /* 0x000fe400078e0a1c */
[----:B------:R-:W-:Y:S02]  /*0ea0*/  VIADD R30, R4, 0x9 ;  /* 0x00000009041e7836 */ /* 0x000fe40000000000 */
[----:B------:R-:W-:Y:S01]  /*0eb0*/  IMAD.HI.U32 R2, R9, R18, RZ ;  /* 0x0000001209027227 */ /* 0x000fe200078e00ff */
[----:B------:R-:W-:-:S02]  /*0ec0*/  ISETP.GT.U32.AND P1, PT, R28, R13, PT ;  /* 0x0000000d1c00720c */ /* 0x000fc40003f24070 */
[----:B------:R-:W-:Y:S01]  /*0ed0*/  IABS R20, R30 ;  /* 0x0000001e00147213 */ /* 0x000fe20000000000 */
[----:B------:R-:W-:Y:S01]  /*0ee0*/  @!P6 IMAD.IADD R0, R0, 0x1, -R28 ;  /* 0x000000010000e824 */ /* 0x000fe200078e0a1c */
[----:B------:R-:W-:Y:S01]  /*0ef0*/  ISETP.GT.U32.AND P6, PT, R28, R15, PT ;  /* 0x0000000f1c00720c */ /* 0x000fe20003fc4070 */
[----:B------:R-:W-:Y:S02]  /*0f00*/  IMAD.MOV R19, RZ, RZ, -R2 ;  /* 0x000000ffff137224 */ /* 0x000fe400078e0a02 */
[----:B------:R-:W-:Y:S01]  /*0f10*/  @!P2 IMAD.MOV R12, RZ, RZ, -R12 ;  /* 0x000000ffff0ca224 */ /* 0x000fe200078e0a0c */
[----:B------:R-:W-:Y:S01]  /*0f20*/  ISETP.GE.AND P2, PT, R14, RZ, PT ;  /* 0x000000ff0e00720c */ /* 0x000fe20003f46270 */
[----:B------:R-:W-:Y:S02]  /*0f30*/  IMAD R2, R28, R19, R18 ;  /* 0x000000131c027224 */ /* 0x000fe400078e0212 */
[----:B------:R-:W-:-:S04]  /*0f40*/  IMAD.HI.U32 R14, R9, R20, RZ ;  /* 0x00000014090e7227 */ /* 0x000fc800078e00ff */
[--C-:B------:R-:W-:Y:S01]  /*0f50*/  @!P1 IMAD.IADD R13, R13, 0x1, -R28.reuse ;  /* 0x000000010d0d9824 */ /* 0x100fe200078e0a1c */
[C---:B------:R-:W-:Y:S01]  /*0f60*/  ISETP.GT.U32.AND P1, PT, R28.reuse, R16, PT ;  /* 0x000000101c00720c */ /* 0x040fe20003f24070 */
[----:B------:R-:W-:Y:S01]  /*0f70*/  @!P6 IMAD.IADD R15, R15, 0x1, -R28 ;  /* 0x000000010f0fe824 */ /* 0x000fe200078e0a1c */
[----:B------:R-:W-:Y:S01]  /*0f80*/  ISETP.GT.U32.AND P6, PT, R28, R2, PT ;  /* 0x000000021c00720c */ /* 0x000fe20003fc4070 */
[----:B------:R-:W-:-:S04]  /*0f90*/  IMAD.HI.U32 R17, R9, R22, RZ ;  /* 0x0000001609117227 */ /* 0x000fc800078e00ff */
[----:B------:R-:W-:Y:S02]  /*0fa0*/  IMAD.MOV R21, RZ, RZ, -R14 ;  /* 0x000000ffff157224 */ /* 0x000fe400078e0a0e */
[----:B------:R-:W-:-:S04]  /*0fb0*/  IMAD.HI.U32 R14, R9, R24, RZ ;  /* 0x00000018090e7227 */ /* 0x000fc800078e00ff */
[--C-:B------:R-:W-:Y:S01]  /*0fc0*/  @!P1 IMAD.IADD R16, R16, 0x1, -R28.reuse ;  /* 0x0000000110109824 */ /* 0x100fe200078e0a1c */
[----:B------:R-:W-:Y:S01]  /*0fd0*/  ISETP.GT.U32.AND P1, PT, R28, R15, PT ;  /* 0x0000000f1c00720c */ /* 0x000fe20003f24070 */
[----:B------:R-:W-:Y:S02]  /*0fe0*/  @!P6 IMAD.IADD R2, R2, 0x1, -R28 ;  /* 0x000000010202e824 */ /* 0x000fe400078e0a1c */
[----:B------:R-:W-:Y:S01]  /*0ff0*/  IMAD.MOV R23, RZ, RZ, -R17 ;  /* 0x000000ffff177224 */ /* 0x000fe200078e0a11 */
[C---:B------:R-:W-:Y:S01]  /*1000*/  ISETP.GT.U32.AND P6, PT, R28.reuse, R16, PT ;  /* 0x000000101c00720c */ /* 0x040fe20003fc4070 */
[----:B------:R-:W-:Y:S02]  /*1010*/  IMAD R17, R28, R21, R20 ;  /* 0x000000151c117224 */ /* 0x000fe400078e0214 */
[----:B------:R-:W-:Y:S02]  /*1020*/  IMAD.MOV R21, RZ, RZ, -R14 ;  /* 0x000000ffff157224 */ /* 0x000fe400078e0a0e */
[----:B------:R-:W-:-:S02]  /*1030*/  IMAD.MOV.U32 R14, RZ, RZ, R0 ;  /* 0x000000ffff0e7224 */ /* 0x000fc400078e0000 */
[C---:B------:R-:W-:Y:S01]  /*1040*/  IMAD R19, R28.reuse, R23, R22 ;  /* 0x000000171c137224 */ /* 0x040fe200078e0216 */
[----:B------:R-:W-:Y:S01]  /*1050*/  IABS R22, R35 ;  /* 0x0000002300167213 */ /* 0x000fe20000000000 */
[----:B------:R-:W-:Y:S01]  /*1060*/  @!P4 IMAD.MOV R14, RZ, RZ, -R14 ;  /* 0x000000ffff0ec224 */ /* 0x000fe200078e0a0e */
[C---:B------:R-:W-:Y:S01]  /*1070*/  ISETP.GT.U32.AND P4, PT, R28.reuse, R2, PT ;  /* 0x000000021c00720c */ /* 0x040fe20003f84070 */
[----:B------:R-:W-:Y:S01]  /*1080*/  @!P1 IMAD.IADD R15, R15, 0x1, -R28 ;  /* 0x000000010f0f9824 */ /* 0x000fe200078e0a1c */
[----:B------:R-:W-:Y:S01]  /*1090*/  ISETP.GT.U32.AND P1, PT, R28, R17, PT ;  /* 0x000000111c00720c */ /* 0x000fe20003f24070 */
[----:B------:R-:W-:-:S04]  /*10a0*/  IMAD.HI.U32 R18, R9, R25, RZ ;  /* 0x0000001909127227 */ /* 0x000fc800078e00ff */
[----:B------:R-:W-:Y:S01]  /*10b0*/  @!P6 IMAD.IADD R16, R16, 0x1, -R28 ;  /* 0x000000011010e824 */ /* 0x000fe200078e0a1c */
[----:B------:R-:W-:Y:S01]  /*10c0*/  ISETP.GT.U32.AND P6, PT, R28, R19, PT ;  /* 0x000000131c00720c */ /* 0x000fe20003fc4070 */
[----:B------:R-:W-:Y:S02]  /*10d0*/  IMAD.MOV R18, RZ, RZ, -R18 ;  /* 0x000000ffff127224 */ /* 0x000fe400078e0a12 */
[----:B------:R-:W-:-:S04]  /*10e0*/  IMAD.HI.U32 R0, R9, R22, RZ ;  /* 0x0000001609007227 */ /* 0x000fc800078e00ff */
[C---:B------:R-:W-:Y:S01]  /*10f0*/  IMAD R20, R28.reuse, R21, R24 ;  /* 0x000000151c147224 */ /* 0x040fe200078e0218 */
[----:B------:R-:W-:Y:S01]  /*1100*/  IABS R24, R36 ;  /* 0x0000002400187213 */ /* 0x000fe20000000000 */
[----:B------:R-:W-:Y:S02]  /*1110*/  IMAD R21, R28, R18, R25 ;  /* 0x000000121c157224 */ /* 0x000fe400078e0219 */
[----:B------:R-:W-:Y:S02]  /*1120*/  IMAD.MOV R23, RZ, RZ, -R0 ;  /* 0x000000ffff177224 */ /* 0x000fe400078e0a00 */
[----:B------:R-:W-:Y:S01]  /*1130*/  @!P4 IMAD.IADD R2, R2, 0x1, -R28 ;  /* 0x000000010202c824 */ /* 0x000fe200078e0a1c */
[C---:B------:R-:W-:Y:S01]  /*1140*/  ISETP.GT.U32.AND P4, PT, R28.reuse, R20, PT ;  /* 0x000000141c00720c */ /* 0x040fe20003f84070 */
[C---:B------:R-:W-:Y:S02]  /*1150*/  IMAD R22, R28.reuse, R23, R22 ;  /* 0x000000171c167224 */ /* 0x040fe400078e0216 */
[--C-:B------:R-:W-:Y:S01]  /*1160*/  @!P1 IMAD.IADD R17, R17, 0x1, -R28.reuse ;  /* 0x0000000111119824 */ /* 0x100fe200078e0a1c */
[C---:B------:R-:W-:Y:S01]  /*1170*/  ISETP.GT.U32.AND P1, PT, R28.reuse, R21, PT ;  /* 0x000000151c00720c */ /* 0x040fe20003f24070 */
[----:B------:R-:W-:Y:S01]  /*1180*/  @!P6 IMAD.IADD R19, R19, 0x1, -R28 ;  /* 0x000000011313e824 */ /* 0x000fe200078e0a1c */
[----:B------:R-:W-:Y:S01]  /*1190*/  ISETP.GT.U32.AND P6, PT, R28, R22, PT ;  /* 0x000000161c00720c */ /* 0x000fe20003fc4070 */
[----:B------:R-:W-:-:S04]  /*11a0*/  IMAD.HI.U32 R0, R9, R24, RZ ;  /* 0x0000001809007227 */ /* 0x000fc800078e00ff */
[----:B------:R-:W-:-:S04]  /*11b0*/  IMAD.HI.U32 R23, R9, R29, RZ ;  /* 0x0000001d09177227 */ /* 0x000fc800078e00ff */
[----:B------:R-:W-:Y:S02]  /*11c0*/  IMAD.MOV R25, RZ, RZ, -R0 ;  /* 0x000000ffff197224 */ /* 0x000fe400078e0a00 */
[----:B------:R-:W-:Y:S01]  /*11d0*/  @!P4 IMAD.IADD R20, R20, 0x1, -R28 ;  /* 0x000000011414c824 */ /* 0x000fe200078e0a1c */
[----:B------:R-:W-:Y:S01]  /*11e0*/  ISETP.GT.U32.AND P4, PT, R28, R17, PT ;  /* 0x000000111c00720c */ /* 0x000fe20003f84070 */
[----:B------:R-:W-:Y:S02]  /*11f0*/  IMAD.MOV R0, RZ, RZ, -R23 ;  /* 0x000000ffff007224 */ /* 0x000fe400078e0a17 */
[----:B------:R-:W-:-:S04]  /*1200*/  IMAD.HI.U32 R18, R9, R26, RZ ;  /* 0x0000001a09127227 */ /* 0x000fc800078e00ff */
[----:B------:R-:W-:Y:S01]  /*1210*/  @!P1 IMAD.IADD R21, R21, 0x1, -R28 ;  /* 0x0000000115159824 */ /* 0x000fe200078e0a1c */
[C---:B------:R-:W-:Y:S01]  /*1220*/  ISETP.GT.U32.AND P1, PT, R28.reuse, R19, PT ;  /* 0x000000131c00720c */ /* 0x040fe20003f24070 */
[C---:B------:R-:W-:Y:S02]  /*1230*/  IMAD R23, R28.reuse, R25, R24 ;  /* 0x000000191c177224 */ /* 0x040fe400078e0218 */
[----:B------:R-:W-:Y:S02]  /*1240*/  IMAD R25, R28, R0, R29 ;  /* 0x000000001c197224 */ /* 0x000fe400078e021d */
[----:B------:R-:W-:Y:S01]  /*1250*/  IMAD.MOV R27, RZ, RZ, -R18 ;  /* 0x000000ffff1b7224 */ /* 0x000fe200078e0a12 */
[----:B------:R-:W-:Y:S01]  /*1260*/  IABS R18, R4 ;  /* 0x0000000400127213 */ /* 0x000fe20000000000 */
[----:B------:R-:W-:Y:S02]  /*1270*/  VIADD R29, R4, 0x1 ;  /* 0x00000001041d7836 */ /* 0x000fe40000000000 */
[----:B------:R-:W-:Y:S01]  /*1280*/  @!P6 IMAD.IADD R22, R22, 0x1, -R28 ;  /* 0x000000011616e824 */ /* 0x000fe200078e0a1c */
[C---:B------:R-:W-:Y:S01]  /*1290*/  ISETP.GT.U32.AND P6, PT, R28.reuse, R21, PT ;  /* 0x000000151c00720c */ /* 0x040fe20003fc4070 */
[C---:B------:R-:W-:Y:S01]  /*12a0*/  IMAD R24, R28.reuse, R27, R26 ;  /* 0x0000001b1c187224 */ /* 0x040fe200078e021a */
[----:B------:R-:W-:Y:S01]  /*12b0*/  IABS R26, R29 ;  /* 0x0000001d001a7213 */ /* 0x000fe20000000000 */
[----:B------:R-:W-:Y:S01]  /*12c0*/  @!P0 IMAD.MOV R13, RZ, RZ, -R13 ;  /* 0x000000ffff0d8224 */ /* 0x000fe200078e0a0d */
[C---:B------:R-:W-:Y:S01]  /*12d0*/  ISETP.GT.U32.AND P0, PT, R28.reuse, R20, PT ;  /* 0x000000141c00720c */ /* 0x040fe20003f04070 */
[----:B------:R-:W-:Y:S01]  /*12e0*/  @!P4 IMAD.IADD R17, R17, 0x1, -R28 ;  /* 0x000000011111c824 */ /* 0x000fe200078e0a1c */
[----:B------:R-:W-:Y:S01]  /*12f0*/  ISETP.GT.U32.AND P4, PT, R28, R23, PT ;  /* 0x000000171c00720c */ /* 0x000fe20003f84070 */
[----:B------:R-:W-:-:S04]  /*1300*/  IMAD.HI.U32 R0, R9, R26, RZ ;  /* 0x0000001a09007227 */ /* 0x000fc800078e00ff */
[----:B------:R-:W-:Y:S01]  /*1310*/  @!P5 IMAD.MOV R15, RZ, RZ, -R15 ;  /* 0x000000ffff0fd224 */ /* 0x000fe200078e0a0f */
[C---:B------:R-:W-:Y:S01]  /*1320*/  ISETP.GT.U32.AND P5, PT, R28.reuse, R22, PT ;  /* 0x000000161c00720c */ /* 0x040fe20003fa4070 */
[----:B------:R-:W-:Y:S02]  /*1330*/  IMAD.MOV R27, RZ, RZ, -R0 ;  /* 0x000000ffff1b7224 */ /* 0x000fe400078e0a00 */
[----:B------:R-:W-:Y:S01]  /*1340*/  @!P6 IMAD.IADD R21, R21, 0x1, -R28 ;  /* 0x000000011515e824 */ /* 0x000fe200078e0a1c */
[----:B------:R-:W-:Y:S01]  /*1350*/  ISETP.GT.U32.AND P6, PT, R28, R25, PT ;  /* 0x000000191c00720c */ /* 0x000fe20003fc4070 */
[----:B------:R-:W-:-:S04]  /*1360*/  IMAD.HI.U32 R9, R9, R18, RZ ;  /* 0x0000001209097227 */ /* 0x000fc800078e00ff */
[----:B------:R-:W-:Y:S02]  /*1370*/  IMAD R26, R28, R27, R26 ;  /* 0x0000001b1c1a7224 */ /* 0x000fe400078e021a */
[----:B------:R-:W-:Y:S02]  /*1380*/  IMAD.MOV R9, RZ, RZ, -R9 ;  /* 0x000000ffff097224 */ /* 0x000fe400078e0a09 */
[--C-:B------:R-:W-:Y:S01]  /*1390*/  @!P0 IMAD.IADD R20, R20, 0x1, -R28.reuse ;  /* 0x0000000114148824 */ /* 0x100fe200078e0a1c */
[----:B------:R-:W-:Y:S01]  /*13a0*/  ISETP.GE.AND P0, PT, R30, RZ, PT ;  /* 0x000000ff1e00720c */ /* 0x000fe20003f06270 */
[--C-:B------:R-:W-:Y:S01]  /*13b0*/  @!P1 IMAD.IADD R19, R19, 0x1, -R28.reuse ;  /* 0x0000000113139824 */ /* 0x100fe200078e0a1c */
[C---:B------:R-:W-:Y:S01]  /*13c0*/  ISETP.GT.U32.AND P1, PT, R28.reuse, R24, PT ;  /* 0x000000181c00720c */ /* 0x040fe20003f24070 */
[----:B------:R-:W-:Y:S01]  /*13d0*/  @!P4 IMAD.IADD R23, R23, 0x1, -R28 ;  /* 0x000000011717c824 */ /* 0x000fe200078e0a1c */
[C---:B------:R-:W-:Y:S01]  /*13e0*/  ISETP.GT.U32.AND P4, PT, R28.reuse, R26, PT ;  /* 0x0000001a1c00720c */ /* 0x040fe20003f84070 */
[----:B------:R-:W-:Y:S01]  /*13f0*/  IMAD R27, R28, R9, R18 ;  /* 0x000000091c1b7224 */ /* 0x000fe200078e0212 */
[----:B------:R-:W-:Y:S01]  /*1400*/  SHF.R.S32.HI R9, RZ, 0x1f, R10 ;  /* 0x0000001fff097819 */ /* 0x000fe2000001140a */
[--C-:B------:R-:W-:Y:S01]  /*1410*/  @!P5 IMAD.IADD R22, R22, 0x1, -R28.reuse ;  /* 0x000000011616d824 */ /* 0x100fe200078e0a1c */
[----:B------:R-:W-:Y:S01]  /*1420*/  ISETP.GE.AND P5, PT, R32, RZ, PT ;  /* 0x000000ff2000720c */ /* 0x000fe20003fa6270 */
[----:B------:R-:W-:Y:S01]  /*1430*/  @!P6 IMAD.IADD R25, R25, 0x1, -R28 ;  /* 0x000000011919e824 */ /* 0x000fe200078e0a1c */
[C---:B------:R-:W-:Y:S01]  /*1440*/  ISETP.GT.U32.AND P6, PT, R28.reuse, R27, PT ;  /* 0x0000001b1c00720c */ /* 0x040fe20003fc4070 */
[----:B------:R-:W-:Y:S01]  /*1450*/  @!P3 IMAD.MOV R16, RZ, RZ, -R16 ;  /* 0x000000ffff10b224 */ /* 0x000fe200078e0a10 */
[----:B------:R-:W-:Y:S01]  /*1460*/  ISETP.GE.AND P3, PT, R33, RZ, PT ;  /* 0x000000ff2100720c */ /* 0x000fe20003f66270 */
[----:B------:R-:W-:Y:S01]  /*1470*/  @!P0 IMAD.MOV R17, RZ, RZ, -R17 ;  /* 0x000000ffff118224 */ /* 0x000fe200078e0a11 */
[----:B------:R-:W-:Y:S01]  /*1480*/  ISETP.GT.U32.AND P0, PT, R28, R25, PT ;  /* 0x000000191c00720c */ /* 0x000fe20003f04070 */
[----:B------:R-:W-:Y:S01]  /*1490*/  IMAD.MOV.U32 R18, RZ, RZ, R2 ;  /* 0x000000ffff127224 */ /* 0x000fe200078e0002 */
[----:B------:R-:W-:Y:S01]  /*14a0*/  LEA.HI R83, R9, R10, RZ, 0x7 ;  /* 0x0000000a09537211 */ /* 0x000fe200078f38ff */
[--C-:B------:R-:W-:Y:S01]  /*14b0*/  @!P1 IMAD.IADD R24, R24, 0x1, -R28.reuse ;  /* 0x0000000118189824 */ /* 0x100fe200078e0a1c */
[----:B------:R-:W-:Y:S01]  /*14c0*/  ISETP.GT.U32.AND P1, PT, R28, R23, PT ;  /* 0x000000171c00720c */ /* 0x000fe20003f24070 */
[----:B------:R-:W-:Y:S01]  /*14d0*/  @!P4 IMAD.IADD R26, R26, 0x1, -R28 ;  /* 0x000000011a1ac824 */ /* 0x000fe200078e0a1c */
[----:B------:R-:W-:Y:S01]  /*14e0*/  LOP3.LUT R2, R7, 0x40, RZ, 0xc0, !PT ;  /* 0x0000004007027812 */ /* 0x000fe200078ec0ff */
[----:B------:R-:W-:Y:S01]  /*14f0*/  @!P2 IMAD.MOV R18, RZ, RZ, -R18 ;  /* 0x000000ffff12a224 */ /* 0x000fe200078e0a12 */
[C---:B------:R-:W-:Y:S01]  /*1500*/  ISETP.GT.U32.AND P2, PT, R28.reuse, R24, PT ;  /* 0x000000181c00720c */ /* 0x040fe20003f44070 */
[----:B------:R-:W-:Y:S01]  /*1510*/  @!P5 IMAD.MOV R19, RZ, RZ, -R19 ;  /* 0x000000ffff13d224 */ /* 0x000fe200078e0a13 */
[----:B------:R-:W-:Y:S01]  /*1520*/  ISETP.GT.U32.AND P4, PT, R28, R26, PT ;  /* 0x0000001a1c00720c */ /* 0x000fe20003f84070 */
[----:B------:R-:W-:Y:S01]  /*1530*/  @!P6 IMAD.IADD R27, R27, 0x1, -R28 ;  /* 0x000000011b1be824 */ /* 0x000fe200078e0a1c */
[----:B------:R-:W-:Y:S01]  /*1540*/  ISETP.GE.AND P5, PT, R34, RZ, PT ;  /* 0x000000ff2200720c */ /* 0x000fe20003fa6270 */
[----:B------:R-:W-:Y:S01]  /*1550*/  @!P3 IMAD.MOV R20, RZ, RZ, -R20 ;  /* 0x000000ffff14b224 */ /* 0x000fe200078e0a14 */
[----:B------:R-:W0:Y:S01]  /*1560*/  LDC R10, c[0x0][0x240] ;  /* 0x00009000ff0a7b82 */ /* 0x000e220000000800 */
[--C-:B------:R-:W-:Y:S01]  /*1570*/  @!P0 IMAD.IADD R25, R25, 0x1, -R28.reuse ;  /* 0x0000000119198824 */ /* 0x100fe200078e0a1c */
[----:B------:R-:W-:Y:S01]  /*1580*/  ISETP.GT.U32.AND P3, PT, R28, R27, PT ;  /* 0x0000001b1c00720c */ /* 0x000fe20003f64070 */
[--C-:B------:R-:W-:Y:S01]  /*1590*/  @!P1 IMAD.IADD R23, R23, 0x1, -R28.reuse ;  /* 0x0000000117179824 */ /* 0x100fe200078e0a1c */
[----:B------:R-:W-:Y:S01]  /*15a0*/  ISETP.NE.U32.AND P0, PT, R2, RZ, PT ;  /* 0x000000ff0200720c */ /* 0x000fe20003f05070 */
[----:B------:R-:W-:Y:S01]  /*15b0*/  IMAD R8, R8, UR4, RZ ;  /* 0x0000000408087c24 */ /* 0x000fe2000f8e02ff */
[----:B------:R-:W-:Y:S01]  /*15c0*/  ISETP.GE.AND P1, PT, R35, RZ, PT ;  /* 0x000000ff2300720c */ /* 0x000fe20003f26270 */
[--C-:B------:R-:W-:Y:S01]  /*15d0*/  @!P2 IMAD.IADD R24, R24, 0x1, -R28.reuse ;  /* 0x000000011818a824 */ /* 0x100fe200078e0a1c */
[----:B------:R-:W-:Y:S01]  /*15e0*/  SEL R0, RZ, 0x90, !P0 ;  /* 0x00000090ff007807 */ /* 0x000fe20004000000 */
[--C-:B------:R-:W-:Y:S01]  /*15f0*/  @!P4 IMAD.IADD R26, R26, 0x1, -R28.reuse ;  /* 0x000000011a1ac824 */ /* 0x100fe200078e0a1c */
[----:B------:R-:W-:Y:S01]  /*1600*/  ISETP.GE.AND P2, PT, R36, RZ, PT ;  /* 0x000000ff2400720c */ /* 0x000fe20003f46270 */
[----:B------:R-:W-:Y:S01]  /*1610*/  @!P5 IMAD.MOV R21, RZ, RZ, -R21 ;  /* 0x000000ffff15d224 */ /* 0x000fe200078e0a15 */
[----:B------:R-:W-:Y:S01]  /*1620*/  ISETP.GE.AND P6, PT, R37, RZ, PT ;  /* 0x000000ff2500720c */ /* 0x000fe20003fc6270 */
[----:B------:R-:W-:Y:S01]  /*1630*/  UMOV UR4, URZ ;  /* 0x0000003f00047c82 */ /* 0x000fe20008000000 */
[----:B------:R-:W-:Y:S01]  /*1640*/  ISETP.GE.AND P4, PT, R38, RZ, PT ;  /* 0x000000ff2600720c */ /* 0x000fe20003f86270 */
[----:B------:R-:W-:Y:S01]  /*1650*/  @!P3 IMAD.IADD R27, R27, 0x1, -R28 ;  /* 0x000000011b1bb824 */ /* 0x000fe200078e0a1c */
[----:B------:R-:W-:Y:S01]  /*1660*/  ISETP.GE.AND P0, PT, R29, RZ, PT ;  /* 0x000000ff1d00720c */ /* 0x000fe20003f06270 */
[----:B------:R-:W-:Y:S01]  /*1670*/  IMAD R2, R2, 0x20, R11 ;  /* 0x0000002002027824 */ /* 0x000fe200078e020b */
[----:B------:R-:W-:Y:S01]  /*1680*/  ISETP.GE.AND P5, PT, R4, RZ, PT ;  /* 0x000000ff0400720c */ /* 0x000fe20003fa6270 */
[----:B------:R-:W-:Y:S01]  /*1690*/  @!P1 IMAD.MOV R22, RZ, RZ, -R22 ;  /* 0x000000ffff169224 */ /* 0x000fe200078e0a16 */
[----:B------:R-:W-:Y:S01]  /*16a0*/  ISETP.NE.AND P3, PT, R31, RZ, PT ;  /* 0x000000ff1f00720c */ /* 0x000fe20003f65270 */
[----:B------:R-:W-:Y:S01]  /*16b0*/  IMAD R50, R50, R82, RZ ;  /* 0x0000005232327224 */ /* 0x000fe200078e02ff */
[----:B------:R-:W-:Y:S01]  /*16c0*/  LOP3.LUT R9, RZ, R31, RZ, 0x33, !PT ;  /* 0x0000001fff097212 */ /* 0x000fe200078e33ff */
[----:B------:R-:W-:Y:S01]  /*16d0*/  @!P2 IMAD.MOV R23, RZ, RZ, -R23 ;  /* 0x000000ffff17a224 */ /* 0x000fe200078e0a17 */
[----:B------:R-:W-:Y:S01]  /*16e0*/  LOP3.LUT R0, R0, R11, RZ, 0x3c, !PT ;  /* 0x0000000b00007212 */ /* 0x000fe200078e3cff */
[----:B------:R-:W-:Y:S01]  /*16f0*/  @!P6 IMAD.MOV R24, RZ, RZ, -R24 ;  /* 0x000000ffff18e224 */ /* 0x000fe200078e0a18 */
[C---:B------:R-:W-:Y:S01]  /*1700*/  SEL R12, R9.reuse, R12, !P3 ;  /* 0x0000000c090c7207 */ /* 0x040fe20005800000 */
[----:B------:R-:W-:Y:S01]  /*1710*/  @!P4 IMAD.MOV R25, RZ, RZ, -R25 ;  /* 0x000000ffff19c224 */ /* 0x000fe200078e0a19 */
[C---:B------:R-:W-:Y:S01]  /*1720*/  SEL R14, R9.reuse, R14, !P3 ;  /* 0x0000000e090e7207 */ /* 0x040fe20005800000 */
[----:B------:R-:W-:Y:S01]  /*1730*/  @!P0 IMAD.MOV R26, RZ, RZ, -R26 ;  /* 0x000000ffff1a8224 */ /* 0x000fe200078e0a1a */
[C---:B------:R-:W-:Y:S01]  /*1740*/  SEL R13, R9.reuse, R13, !P3 ;  /* 0x0000000d090d7207 */ /* 0x040fe20005800000 */
[----:B------:R-:W-:Y:S01]  /*1750*/  @!P5 IMAD.MOV R27, RZ, RZ, -R27 ;  /* 0x000000ffff1bd224 */ /* 0x000fe200078e0a1b */
[C---:B------:R-:W-:Y:S01]  /*1760*/  SEL R15, R9.reuse, R15, !P3 ;  /* 0x0000000f090f7207 */ /* 0x040fe20005800000 */
[----:B0-----:R-:W-:Y:S01]  /*1770*/  IMAD R12, R12, R10, RZ ;  /* 0x0000000a0c0c7224 */ /* 0x001fe200078e02ff */
[C---:B------:R-:W-:Y:S01]  /*1780*/  SEL R16, R9.reuse, R16, !P3 ;  /* 0x0000001009107207 */ /* 0x040fe20005800000 */
[----:B------:R-:W-:Y:S01]  /*1790*/  IMAD R14, R14, R10, RZ ;  /* 0x0000000a0e0e7224 */ /* 0x000fe200078e02ff */
[----:B------:R-:W-:Y:S01]  /*17a0*/  SEL R18, R9, R18, !P3 ;  /* 0x0000001209127207 */ /* 0x000fe20005800000 */
[-C--:B------:R-:W-:Y:S01]  /*17b0*/  IMAD R13, R13, R10.reuse, RZ ;  /* 0x0000000a0d0d7224 */ /* 0x080fe200078e02ff */
[----:B------:R-:W-:Y:S01]  /*17c0*/  SEL R17, R9, R17, !P3 ;  /* 0x0000001109117207 */ /* 0x000fe20005800000 */
[-C--:B------:R-:W-:Y:S01]  /*17d0*/  IMAD R15, R15, R10.reuse, RZ ;  /* 0x0000000a0f0f7224 */ /* 0x080fe200078e02ff */
[C---:B------:R-:W-:Y:S01]  /*17e0*/  SEL R19, R9.reuse, R19, !P3 ;  /* 0x0000001309137207 */ /* 0x040fe20005800000 */
[----:B------:R-:W-:Y:S01]  /*17f0*/  IMAD R16, R16, R10, RZ ;  /* 0x0000000a10107224 */ /* 0x000fe200078e02ff */
[C---:B------:R-:W-:Y:S01]  /*1800*/  SEL R20, R9.reuse, R20, !P3 ;  /* 0x0000001409147207 */ /* 0x040fe20005800000 */
[-C--:B------:R-:W-:Y:S01]  /*1810*/  IMAD R18, R18, R10.reuse, RZ ;  /* 0x0000000a12127224 */ /* 0x080fe200078e02ff */
[----:B------:R-:W-:Y:S01]  /*1820*/  SEL R21, R9, R21, !P3 ;  /* 0x0000001509157207 */ /* 0x000fe20005800000 */
[----:B------:R-:W-:Y:S01]  /*1830*/  IMAD R17, R17, R10, RZ ;  /* 0x0000000a11117224 */ /* 0x000fe200078e02ff */
[----:B------:R-:W-:Y:S01]  /*1840*/  SEL R22, R9, R22, !P3 ;  /* 0x0000001609167207 */ /* 0x000fe20005800000 */
[-C--:B------:R-:W-:Y:S01]  /*1850*/  IMAD R19, R19, R10.reuse, RZ ;  /* 0x0000000a13137224 */ /* 0x080fe200078e02ff */
[C---:B------:R-:W-:Y:S01]  /*1860*/  SEL R23, R9.reuse, R23, !P3 ;  /* 0x0000001709177207 */ /* 0x040fe20005800000 */
[----:B------:R-:W-:Y:S01]  /*1870*/  IMAD R20, R20, R10, RZ ;  /* 0x0000000a14147224 */ /* 0x000fe200078e02ff */
[----:B------:R-:W-:Y:S01]  /*1880*/  SEL R24, R9, R24, !P3 ;  /* 0x0000001809187207 */ /* 0x000fe20005800000 */
[-C--:B------:R-:W-:Y:S01]  /*1890*/  IMAD R21, R21, R10.reuse, RZ ;  /* 0x0000000a15157224 */ /* 0x080fe200078e02ff */
[C---:B------:R-:W-:Y:S01]  /*18a0*/  SEL R25, R9.reuse, R25, !P3 ;  /* 0x0000001909197207 */ /* 0x040fe20005800000 */
[----:B------:R-:W-:Y:S01]  /*18b0*/  IMAD R22, R22, R10, RZ ;  /* 0x0000000a16167224 */ /* 0x000fe200078e02ff */
[----:B------:R-:W-:Y:S01]  /*18c0*/  SEL R26, R9, R26, !P3 ;  /* 0x0000001a091a7207 */ /* 0x000fe20005800000 */
[-C--:B------:R-:W-:Y:S01]  /*18d0*/  IMAD R23, R23, R10.reuse, RZ ;  /* 0x0000000a17177224 */ /* 0x080fe200078e02ff */
[----:B------:R-:W-:Y:S01]  /*18e0*/  SEL R9, R9, R27, !P3 ;  /* 0x0000001b09097207 */ /* 0x000fe20005800000 */
[----:B------:R-:W-:Y:S01]  /*18f0*/  IMAD R24, R24, R10, RZ ;  /* 0x0000000a18187224 */ /* 0x000fe200078e02ff */
[----:B--2---:R-:W-:Y:S01]  /*1900*/  LEA R184, P2, R12, R142, 0x1 ;  /* 0x0000008e0cb87211 */ /* 0x004fe200078408ff */
[----:B------:R-:W-:Y:S01]  /*1910*/  IMAD R25, R25, R10, RZ ;  /* 0x0000000a19197224 */ /* 0x000fe200078e02ff */
[----:B------:R-:W-:Y:S01]  /*1920*/  LEA R144, P3, R14, R142, 0x1 ;  /* 0x0000008e0e907211 */ /* 0x000fe200078608ff */
[----:B------:R-:W-:Y:S01]  /*1930*/  IMAD R26, R26, R10, RZ ;  /* 0x0000000a1a1a7224 */ /* 0x000fe200078e02ff */
[----:B------:R-:W-:Y:S01]  /*1940*/  LEA R194, P4, R13, R142, 0x1 ;  /* 0x0000008e0dc27211 */ /* 0x000fe200078808ff */
[----:B------:R-:W-:Y:S01]  /*1950*/  IMAD R9, R9, R10, RZ ;  /* 0x0000000a09097224 */ /* 0x000fe200078e02ff */
[----:B------:R-:W-:Y:S01]  /*1960*/  LEA R196, P5, R15, R142, 0x1 ;  /* 0x0000008e0fc47211 */ /* 0x000fe200078a08ff */
[-C--:B------:R-:W-:Y:S01]  /*1970*/  IMAD R51, R51, R82.reuse, RZ ;  /* 0x0000005233337224 */ /* 0x080fe200078e02ff */
[-C--:B------:R-:W-:Y:S01]  /*1980*/  LEA.HI.X.SX32 R185, R12, R143.reuse, 0x1, P2 ;  /* 0x0000008f0cb97211 */ /* 0x080fe200010f0eff */
[-C--:B------:R-:W-:Y:S01]  /*1990*/  IMAD R52, R52, R82.reuse, RZ ;  /* 0x0000005234347224 */ /* 0x080fe200078e02ff */
[-C--:B------:R-:W-:Y:S01]  /*19a0*/  LEA.HI.X.SX32 R145, R14, R143.reuse, 0x1, P3 ;  /* 0x0000008f0e917211 */ /* 0x080fe200018f0eff */
[-C--:B------:R-:W-:Y:S01]  /*19b0*/  IMAD R53, R53, R82.reuse, RZ ;  /* 0x0000005235357224 */ /* 0x080fe200078e02ff */
[-C--:B------:R-:W-:Y:S01]  /*19c0*/  LEA.HI.X.SX32 R197, R13, R143.reuse, 0x1, P4 ;  /* 0x0000008f0dc57211 */ /* 0x080fe200020f0eff */
[----:B------:R-:W-:Y:S01]  /*19d0*/  IMAD R54, R54, R82, RZ ;  /* 0x0000005236367224 */ /* 0x000fe200078e02ff */
[----:B------:R-:W-:Y:S01]  /*19e0*/  LEA R148, P6, R16, R142, 0x1 ;  /* 0x0000008e10947211 */ /* 0x000fe200078c08ff */
        /* <DEDUP_REMOVED lines=47> */
[----:B------:R-:W-:Y:S01]  /*1ce0*/  LEA.HI.X.SX32 R143, R9, R143, 0x1, P5 ;  /* 0x0000008f098f7211 */ /* 0x000fe200028f0eff */
[-C--:B------:R-:W-:Y:S01]  /*1cf0*/  IMAD R79, R79, R82.reuse, RZ ;  /* 0x000000524f4f7224 */ /* 0x080fe200078e02ff */
[----:B------:R-:W0:Y:S01]  /*1d00*/  LDC R9, c[0x0][0x23c] ;  /* 0x00008f00ff097b82 */ /* 0x000e220000000800 */
[----:B------:R-:W-:Y:S01]  /*1d10*/  LEA R110, P0, R8, UR6, 0x1 ;  /* 0x00000006086e7c11 */ /* 0x000fe2000f8008ff */
[----:B------:R-:W-:Y:S01]  /*1d20*/  UIADD3 UR6, UR12, 0x4000, URZ ;  /* 0x000040000c067890 */ /* 0x000fe2000fffe03f */
[C---:B------:R-:W-:Y:S01]  /*1d30*/  LOP3.LUT R10, R5.reuse, 0x2, RZ, 0xfc, !PT ;  /* 0x00000002050a7812 */ /* 0x040fe200078efcff */
[-C--:B------:R-:W-:Y:S01]  /*1d40*/  IMAD R80, R80, R82.reuse, RZ ;  /* 0x0000005250507224 */ /* 0x080fe200078e02ff */
[----:B------:R-:W-:Y:S01]  /*1d50*/  LEA.HI.X.SX32 R111, R8, UR7, 0x1, P0 ;  /* 0x00000007086f7c11 */ /* 0x000fe200080f0eff */
[----:B------:R-:W-:Y:S01]  /*1d60*/  USHF.R.U32.HI UR10, URZ, 0x4, UR6 ;  /* 0x000000043f0a7899 */ /* 0x000fe20008011606 */
[C---:B------:R-:W-:Y:S01]  /*1d70*/  LOP3.LUT R11, R5.reuse, 0x7e, RZ, 0xfc, !PT ;  /* 0x0000007e050b7812 */ /* 0x040fe200078efcff */
[----:B------:R-:W-:Y:S01]  /*1d80*/  UIADD3 UR6, UP0, UR8, 0x80, URZ ;  /* 0x0000008008067890 */ /* 0x000fe2000ff1e03f */
[C---:B------:R-:W-:Y:S01]  /*1d90*/  LOP3.LUT R12, R5.reuse, 0x7c, RZ, 0xfc, !PT ;  /* 0x0000007c050c7812 */ /* 0x040fe200078efcff */
[----:B------:R-:W-:Y:S01]  /*1da0*/  USGXT.U32 UR10, UR10, 0xe ;  /* 0x0000000e0a0a789a */ /* 0x000fe20008000000 */
[C---:B------:R-:W-:Y:S01]  /*1db0*/  LOP3.LUT R13, R5.reuse, 0x7a, RZ, 0xfc, !PT ;  /* 0x0000007a050d7812 */ /* 0x040fe200078efcff */
[----:B------:R-:W-:Y:S01]  /*1dc0*/  UIADD3.X UR7, UR4, 0x40000040, URZ, UP0, !UPT ;  /* 0x4000004004077890 */ /* 0x000fe200087fe43f */
[C---:B------:R-:W-:Y:S01]  /*1dd0*/  LOP3.LUT R14, R5.reuse, 0x78, RZ, 0xfc, !PT ;  /* 0x00000078050e7812 */ /* 0x040fe200078efcff */
[----:B------:R-:W-:Y:S01]  /*1de0*/  UIADD3 UR9, UP0, UR10, 0x2, URZ ;  /* 0x000000020a097890 */ /* 0x000fe2000ff1e03f */
[C---:B------:R-:W-:Y:S01]  /*1df0*/  LOP3.LUT R15, R5.reuse, 0x76, RZ, 0xfc, !PT ;  /* 0x00000076050f7812 */ /* 0x040fe200078efcff */
[-C--:B------:R-:W-:Y:S01]  /*1e00*/  IMAD R10, R10, R82.reuse, RZ ;  /* 0x000000520a0a7224 */ /* 0x080fe200078e02ff */
[C---:B------:R-:W-:Y:S01]  /*1e10*/  LOP3.LUT R16, R5.reuse, 0x74, RZ, 0xfc, !PT ;  /* 0x0000007405107812 */ /* 0x040fe200078efcff */
[----:B------:R-:W-:Y:S01]  /*1e20*/  UIADD3.X UR11, UR5, 0x40000040, URZ, UP0, !UPT ;  /* 0x40000040050b7890 */ /* 0x000fe200087fe43f */
[----:B------:R-:W-:Y:S01]  /*1e30*/  LOP3.LUT R17, R5, 0x72, RZ, 0xfc, !PT ;  /* 0x0000007205117812 */ /* 0x000fe200078efcff */
[-C--:B------:R-:W-:Y:S01]  /*1e40*/  IMAD R11, R11, R82.reuse, RZ ;  /* 0x000000520b0b7224 */ /* 0x080fe200078e02ff */
[C---:B------:R-:W-:Y:S01]  /*1e50*/  LOP3.LUT R18, R5.reuse, 0x70, RZ, 0xfc, !PT ;  /* 0x0000007005127812 */ /* 0x040fe200078efcff */
[-C--:B------:R-:W-:Y:S01]  /*1e60*/  IMAD R12, R12, R82.reuse, RZ ;  /* 0x000000520c0c7224 */ /* 0x080fe200078e02ff */
[C---:B------:R-:W-:Y:S01]  /*1e70*/  LOP3.LUT R19, R5.reuse, 0x6e, RZ, 0xfc, !PT ;  /* 0x0000006e05137812 */ /* 0x040fe200078efcff */
[----:B0-----:R-:W-:Y:S01]  /*1e80*/  IMAD R8, R6, R9, RZ ;  /* 0x0000000906087224 */ /* 0x001fe200078e02ff */
[----:B------:R-:W-:Y:S01]  /*1e90*/  LOP3.LUT R20, R5, 0x6c, RZ, 0xfc, !PT ;  /* 0x0000006c05147812 */ /* 0x000fe200078efcff */
[-C--:B------:R-:W-:Y:S01]  /*1ea0*/  IMAD R13, R13, R82.reuse, RZ ;  /* 0x000000520d0d7224 */ /* 0x080fe200078e02ff */
[C---:B------:R-:W-:Y:S01]  /*1eb0*/  LOP3.LUT R21, R5.reuse, 0x6a, RZ, 0xfc, !PT ;  /* 0x0000006a05157812 */ /* 0x040fe200078efcff */
[-C--:B------:R-:W-:Y:S01]  /*1ec0*/  IMAD R14, R14, R82.reuse, RZ ;  /* 0x000000520e0e7224 */ /* 0x080fe200078e02ff */
        /* <DEDUP_REMOVED lines=18> */
[----:B------:R-:W-:Y:S01]  /*1ff0*/  CS2R R24, SRZ ;  /* 0x0000000000187805 */ /* 0x000fe2000001ff00 */
[-C--:B------:R-:W-:Y:S01]  /*2000*/  IMAD R32, R32, R82.reuse, RZ ;  /* 0x0000005220207224 */ /* 0x080fe200078e02ff */
[----:B------:R-:W-:Y:S01]  /*2010*/  CS2R R26, SRZ ;  /* 0x00000000001a7805 */ /* 0x000fe2000001ff00 */
[-C--:B------:R-:W-:Y:S01]  /*2020*/  IMAD R33, R33, R82.reuse, RZ ;  /* 0x0000005221217224 */ /* 0x080fe200078e02ff */
[----:B------:R-:W-:Y:S01]  /*2030*/  CS2R R28, SRZ ;  /* 0x00000000001c7805 */ /* 0x000fe2000001ff00 */
[-C--:B------:R-:W-:Y:S01]  /*2040*/  IMAD R34, R34, R82.reuse, RZ ;  /* 0x0000005222227224 */ /* 0x080fe200078e02ff */
[----:B------:R-:W-:Y:S01]  /*2050*/  CS2R R30, SRZ ;  /* 0x00000000001e7805 */ /* 0x000fe2000001ff00 */
[-C--:B------:R-:W-:Y:S01]  /*2060*/  IMAD R35, R35, R82.reuse, RZ ;  /* 0x0000005223237224 */ /* 0x080fe200078e02ff */
[----:B------:R-:W-:Y:S01]  /*2070*/  UMOV UR4, UR6 ;  /* 0x0000000600047c82 */ /* 0x000fe20008000000 */
[-C--:B------:R-:W-:Y:S01]  /*2080*/  IMAD R36, R36, R82.reuse, RZ ;  /* 0x0000005224247224 */ /* 0x080fe200078e02ff */
[----:B------:R-:W-:Y:S01]  /*2090*/  UMOV UR5, UR7 ;  /* 0x0000000700057c82 */ /* 0x000fe20008000000 */
[-C--:B------:R-:W-:Y:S01]  /*20a0*/  IMAD R37, R37, R82.reuse, RZ ;  /* 0x0000005225257224 */ /* 0x080fe200078e02ff */
[----:B------:R-:W-:Y:S01]  /*20b0*/  SHF.R.S32.HI R83, RZ, 0x7, R83 ;  /* 0x00000007ff537819 */ /* 0x000fe20000011453 */
[-C--:B------:R-:W-:Y:S01]  /*20c0*/  IMAD R38, R38, R82.reuse, RZ ;  /* 0x0000005226267224 */ /* 0x080fe200078e02ff */
[----:B------:R-:W-:Y:S01]  /*20d0*/  LOP3.LUT R84, R2, 0x10, RZ, 0x3c, !PT ;  /* 0x0000001002547812 */ /* 0x000fe200078e3cff */
[----:B------:R-:W-:Y:S01]  /*20e0*/  IMAD.SHL.U32 R81, R82, 0x80, RZ ;  /* 0x0000008052517824 */ /* 0x000fe200078e00ff */
[C---:B------:R-:W-:Y:S01]  /*20f0*/  LOP3.LUT R85, R2.reuse, 0x20, RZ, 0x3c, !PT ;  /* 0x0000002002557812 */ /* 0x040fe200078e3cff */
[----:B------:R-:W-:Y:S01]  /*2100*/  IMAD.SHL.U32 R9, R9, 0x80, RZ ;  /* 0x0000008009097824 */ /* 0x000fe200078e00ff */
[C---:B------:R-:W-:Y:S01]  /*2110*/  LOP3.LUT R86, R2.reuse, 0x30, RZ, 0x3c, !PT ;  /* 0x0000003002567812 */ /* 0x040fe200078e3cff */
[----:B------:R-:W-:Y:S01]  /*2120*/  IMAD R82, R5, R82, RZ ;  /* 0x0000005205527224 */ /* 0x000fe200078e02ff */
[C---:B------:R-:W-:Y:S01]  /*2130*/  LOP3.LUT R87, R2.reuse, 0x40, RZ, 0x3c, !PT ;  /* 0x0000004002577812 */ /* 0x040fe200078e3cff */
[----:B------:R-:W-:Y:S01]  /*2140*/  UMOV UR6, UR9 ;  /* 0x0000000900067c82 */ /* 0x000fe20008000000 */
[C---:B------:R-:W-:Y:S01]  /*2150*/  LOP3.LUT R88, R2.reuse, 0x50, RZ, 0x3c, !PT ;  /* 0x0000005002587812 */ /* 0x040fe200078e3cff */
[----:B------:R-:W-:Y:S01]  /*2160*/  UMOV UR7, UR11 ;  /* 0x0000000b00077c82 */ /* 0x000fe20008000000 */
[C---:B------:R-:W-:Y:S01]  /*2170*/  LOP3.LUT R89, R2.reuse, 0x60, RZ, 0x3c, !PT ;  /* 0x0000006002597812 */ /* 0x040fe200078e3cff */
[----:B------:R-:W-:Y:S01]  /*2180*/  UIADD3.64 UR36, UR4, 0x80, URZ ;  /* 0x0000008004247897 */ /* 0x000fe2000fffe03f */
[----:B------:R-:W-:Y:S01]  /*2190*/  LOP3.LUT R90, R2, 0x70, RZ, 0x3c, !PT ;  /* 0x00000070025a7812 */ /* 0x000fe200078e3cff */
[----:B------:R-:W-:Y:S01]  /*21a0*/  UIADD3.64 UR32, UR4, 0x100, URZ ;  /* 0x0000010004207897 */ /* 0x000fe2000fffe03f */
[C---:B------:R-:W-:Y:S01]  /*21b0*/  LOP3.LUT R91, R0.reuse, 0x20, RZ, 0x3c, !PT ;  /* 0x00000020005b7812 */ /* 0x040fe200078e3cff */
[----:B------:R-:W-:Y:S01]  /*21c0*/  UIADD3.64 UR28, UR4, 0x180, URZ ;  /* 0x00000180041c7897 */ /* 0x000fe2000fffe03f */
[C---:B------:R-:W-:Y:S01]  /*21d0*/  LOP3.LUT R92, R0.reuse, 0x40, RZ, 0x3c, !PT ;  /* 0x00000040005c7812 */ /* 0x040fe200078e3cff */
[----:B------:R-:W-:Y:S01]  /*21e0*/  UIADD3.64 UR24, UR4, 0x200, URZ ;  /* 0x0000020004187897 */ /* 0x000fe2000fffe03f */
[----:B------:R-:W-:Y:S01]  /*21f0*/  LOP3.LUT R93, R0, 0x60, RZ, 0x3c, !PT ;  /* 0x00000060005d7812 */ /* 0x000fe200078e3cff */
[----:B------:R-:W-:-:S02]  /*2200*/  UIADD3.64 UR20, UR4, 0x280, URZ ;  /* 0x0000028004147897 */ /* 0x000fc4000fffe03f */
[----:B------:R-:W-:Y:S02]  /*2210*/  UIADD3.64 UR16, UR4, 0x300, URZ ;  /* 0x0000030004107897 */ /* 0x000fe4000fffe03f */
[----:B------:R-:W-:Y:S02]  /*2220*/  UIADD3.64 UR38, UR6, 0x2, URZ ;  /* 0x0000000206267897 */ /* 0x000fe4000fffe03f */
[----:B------:R-:W-:Y:S02]  /*2230*/  UIADD3.64 UR34, UR6, 0x4, URZ ;  /* 0x0000000406227897 */ /* 0x000fe4000fffe03f */
[----:B------:R-:W-:Y:S02]  /*2240*/  UIADD3.64 UR30, UR6, 0x7e, URZ ;  /* 0x0000007e061e7897 */ /* 0x000fe4000fffe03f */
[----:B------:R-:W-:Y:S02]  /*2250*/  UIADD3.64 UR26, UR6, 0x80, URZ ;  /* 0x00000080061a7897 */ /* 0x000fe4000fffe03f */
[----:B------:R-:W-:-:S02]  /*2260*/  UIADD3.64 UR22, UR6, 0x82, URZ ;  /* 0x0000008206167897 */ /* 0x000fc4000fffe03f */
[----:B------:R-:W-:-:S12]  /*2270*/  UIADD3.64 UR18, UR6, 0x84, URZ ;  /* 0x0000008406127897 */ /* 0x000fd8000fffe03f */
.L_x_1:
[C---:B------:R-:W-:Y:S01]  /*2280*/  ISETP.GE.AND P6, PT, R5.reuse, UR13, PT ;  /* 0x0000000d05007c0c */ /* 0x040fe2000bfc6270 */
[----:B------:R-:W-:Y:S01]  /*2290*/  IMAD.WIDE R98, R82, 0x2, R110 ;  /* 0x0000000252627825 */ /* 0x000fe200078e026e */
[C---:B------:R-:W-:Y:S02]  /*22a0*/  LOP3.LUT R95, R5.reuse, 0x4, RZ, 0xfc, !PT ;  /* 0x00000004055f7812 */ /* 0x040fe400078efcff */
[----:B------:R-:W-:Y:S02]  /*22b0*/  LOP3.LUT R94, R5, 0x2, RZ, 0xfc, !PT ;  /* 0x00000002055e7812 */ /* 0x000fe400078efcff */
[----:B------:R-:W-:Y:S02]  /*22c0*/  ISETP.GE.AND P1, PT, R95, UR13, PT ;  /* 0x0000000d5f007c0c */ /* 0x000fe4000bf26270 */
[----:B------:R-:W-:Y:S02]  /*22d0*/  LOP3.LUT R96, R5, 0x8, RZ, 0xfc, !PT ;  /* 0x0000000805607812 */ /* 0x000fe400078efcff */
[----:B------:R-:W-:-:S02]  /*22e0*/  ISETP.GE.AND P0, PT, R94, UR13, PT ;  /* 0x0000000d5e007c0c */ /* 0x000fc4000bf06270 */
[----:B------:R-:W-:Y:S02]  /*22f0*/  PRMT R95, RZ, 0x7610, R95 ;  /* 0x00007610ff5f7816 */ /* 0x000fe4000000005f */
[C---:B------:R-:W-:Y:S02]  /*2300*/  LOP3.LUT R97, R5.reuse, 0xa, RZ, 0xfc, !PT ;  /* 0x0000000a05617812 */ /* 0x040fe400078efcff */
[C---:B------:R-:W-:Y:S02]  /*2310*/  LOP3.LUT R94, R5.reuse, 0x6, RZ, 0xfc, !PT ;  /* 0x00000006055e7812 */ /* 0x040fe400078efcff */
[C---:B------:R-:W-:Y:S01]  /*2320*/  LOP3.LUT R100, R5.reuse, 0xc, RZ, 0xfc, !PT ;  /* 0x0000000c05647812 */ /* 0x040fe200078efcff */
[----:B------:R0:W2:Y:S01]  /*2330*/  @!P6 LDG.E.U16 R95, desc[UR14][R98.64] ;  /* 0x0000000e625fe981 */ /* 0x0000a2000c1e1500 */
[----:B------:R-:W-:Y:S02]  /*2340*/  ISETP.GE.AND P3, PT, R96, UR13, PT ;  /* 0x0000000d60007c0c */ /* 0x000fe4000bf66270 */
[----:B------:R-:W-:-:S02]  /*2350*/  LOP3.LUT R96, R5, 0xe, RZ, 0xfc, !PT ;  /* 0x0000000e05607812 */ /* 0x000fc400078efcff */
[----:B------:R-:W-:Y:S01]  /*2360*/  ISETP.GE.AND P4, PT, R97, UR13, PT ;  /* 0x0000000d61007c0c */ /* 0x000fe2000bf86270 */
[----:B------:R-:W-:Y:S01]  /*2370*/  IMAD.WIDE R106, R80, 0x2, R110 ;  /* 0x00000002506a7825 */ /* 0x000fe200078e026e */
[----:B------:R-:W-:Y:S02]  /*2380*/  ISETP.GE.AND P2, PT, R94, UR13, PT ;  /* 0x0000000d5e007c0c */ /* 0x000fe4000bf46270 */
[----:B------:R-:W-:Y:S02]  /*2390*/  PRMT R97, RZ, 0x7610, R97 ;  /* 0x00007610ff617816 */ /* 0x000fe40000000061 */
[----:B------:R-:W-:Y:S01]  /*23a0*/  ISETP.GE.AND P5, PT, R100, UR13, PT ;  /* 0x0000000d64007c0c */ /* 0x000fe2000bfa6270 */
[----:B------:R-:W-:Y:S01]  /*23b0*/  IMAD.WIDE R100, R10, 0x2, R110 ;  /* 0x000000020a647825 */ /* 0x000fe200078e026e */
[----:B------:R-:W-:Y:S02]  /*23c0*/  PRMT R94, RZ, 0x7610, R94 ;  /* 0x00007610ff5e7816 */ /* 0x000fe4000000005e */
[----:B------:R-:W-:Y:S01]  /*23d0*/  ISETP.GE.AND P6, PT, R96, UR13, PT ;  /* 0x0000000d60007c0c */ /* 0x000fe2000bfc6270 */
[----:B------:R-:W3:Y:S01]  /*23e0*/  @!P1 LDG.E.U16 R97, desc[UR14][R106.64] ;  /* 0x0000000e6a619981 */ /* 0x000ee2000c1e1500 */
[----:B------:R-:W-:-:S02]  /*23f0*/  LOP3.LUT R96, R5, 0x12, RZ, 0xfc, !PT ;  /* 0x0000001205607812 */ /* 0x000fc400078efcff */
[----:B------:R-:W-:Y:S01]  /*2400*/  LOP3.LUT R102, R5, 0x10, RZ, 0xfc, !PT ;  /* 0x0000001005667812 */ /* 0x000fe200078efcff */
[----:B------:R1:W4:Y:S01]  /*2410*/  @!P0 LDG.E.U16 R94, desc[UR14][R100.64] ;  /* 0x0000000e645e8981 */ /* 0x000322000c1e1500 */
[----:B------:R-:W-:Y:S01]  /*2420*/  ISETP.GE.AND P1, PT, R96, UR13, PT ;  /* 0x0000000d60007c0c */ /* 0x000fe2000bf26270 */
[----:B------:R-:W-:Y:S01]  /*2430*/  IMAD.WIDE R104, R78, 0x2, R110 ;  /* 0x000000024e687825 */ /* 0x000fe200078e026e */
[----:B------:R-:W-:Y:S02]  /*2440*/  ISETP.GE.AND P0, PT, R102, UR13, PT ;  /* 0x0000000d66007c0c */ /* 0x000fe4000bf06270 */
[----:B------:R-:W-:Y:S01]  /*2450*/  PRMT R96, RZ, 0x7610, R96 ;  /* 0x00007610ff607816 */ /* 0x000fe20000000060 */
[----:B------:R-:W-:Y:S01]  /*2460*/  IMAD.WIDE R102, R79, 0x2, R110 ;  /* 0x000000024f667825 */ /* 0x000fe200078e026e */
[----:B0-----:R-:W-:Y:S02]  /*2470*/  PRMT R99, RZ, 0x7610, R99 ;  /* 0x00007610ff637816 */ /* 0x001fe40000000063 */
[----:B------:R-:W-:-:S02]  /*2480*/  LOP3.LUT R112, R5, 0x14, RZ, 0xfc, !PT ;  /* 0x0000001405707812 */ /* 0x000fc400078efcff */
[----:B------:R-:W-:Y:S01]  /*2490*/  LOP3.LUT R113, R5, 0x16, RZ, 0xfc, !PT ;  /* 0x0000001605717812 */ /* 0x000fe200078efcff */
[----:B------:R-:W-:Y:S01]  /*24a0*/  IMAD.WIDE R116, R75, 0x2, R110 ;  /* 0x000000024b747825 */ /* 0x000fe200078e026e */
[----:B-1----:R-:W-:Y:S01]  /*24b0*/  PRMT R100, RZ, 0x7610, R100 ;  /* 0x00007610ff647816 */ /* 0x002fe20000000064 */
[----:B------:R0:W5:Y:S01]  /*24c0*/  @!P2 LDG.E.U16 R96, desc[UR14][R102.64] ;  /* 0x0000000e6660a981 */ /* 0x000162000c1e1500 */
[----:B------:R-:W-:Y:S01]  /*24d0*/  PRMT R98, RZ, 0x7610, R98 ;  /* 0x00007610ff627816 */ /* 0x000fe20000000062 */
[----:B------:R-:W-:Y:S01]  /*24e0*/  IMAD.WIDE R108, R77, 0x2, R110 ;  /* 0x000000024d6c7825 */ /* 0x000fe200078e026e */
[----:B------:R-:W-:Y:S01]  /*24f0*/  PRMT R101, RZ, 0x7610, R101 ;  /* 0x00007610ff657816 */ /* 0x000fe20000000065 */
[----:B------:R1:W3:Y:S01]  /*2500*/  @!P3 LDG.E.U16 R99, desc[UR14][R104.64] ;  /* 0x0000000e6863b981 */ /* 0x0002e2000c1e1500 */
[----:B------:R-:W-:Y:S01]  /*2510*/  ISETP.GE.AND P2, PT, R112, UR13, PT ;  /* 0x0000000d70007c0c */ /* 0x000fe2000bf46270 */
[----:B------:R-:W-:Y:S01]  /*2520*/  IMAD.WIDE R106, R76, 0x2, R110 ;  /* 0x000000024c6a7825 */ /* 0x000fe200078e026e */
[----:B------:R-:W-:Y:S01]  /*2530*/  ISETP.GE.AND P3, PT, R113, UR13, PT ;  /* 0x0000000d71007c0c */ /* 0x000fe2000bf66270 */
[----:B------:R-:W5:Y:S01]  /*2540*/  @!P6 LDG.E.U16 R100, desc[UR14][R116.64] ;  /* 0x0000000e7464e981 */ /* 0x000f62000c1e1500 */
[----:B------:R-:W-:-:S02]  /*2550*/  LOP3.LUT R112, R5, 0x18, RZ, 0xfc, !PT ;  /* 0x0000001805707812 */ /* 0x000fc400078efcff */
[C---:B0-----:R-:W-:Y:S01]  /*2560*/  LOP3.LUT R102, R5.reuse, 0x1c, RZ, 0xfc, !PT ;  /* 0x0000001c05667812 */ /* 0x041fe200078efcff */
[----:B------:R0:W5:Y:S01]  /*2570*/  @!P4 LDG.E.U16 R98, desc[UR14][R108.64] ;  /* 0x0000000e6c62c981 */ /* 0x000162000c1e1500 */
[----:B------:R-:W-:Y:S02]  /*2580*/  LOP3.LUT R113, R5, 0x1a, RZ, 0xfc, !PT ;  /* 0x0000001a05717812 */ /* 0x000fe400078efcff */
[----:B------:R-:W-:Y:S01]  /*2590*/  ISETP.GE.AND P6, PT, R102, UR13, PT ;  /* 0x0000000d66007c0c */ /* 0x000fe2000bfc6270 */
[----:B------:R0:W5:Y:S01]  /*25a0*/  @!P5 LDG.E.U16 R101, desc[UR14][R106.64] ;  /* 0x0000000e6a65d981 */ /* 0x000162000c1e1500 */
[----:B------:R-:W-:Y:S02]  /*25b0*/  ISETP.GE.AND P4, PT, R112, UR13, PT ;  /* 0x0000000d70007c0c */ /* 0x000fe4000bf86270 */
[----:B------:R-:W-:Y:S01]  /*25c0*/  ISETP.GE.AND P5, PT, R113, UR13, PT ;  /* 0x0000000d71007c0c */ /* 0x000fe2000bfa6270 */
[----:B------:R-:W-:Y:S01]  /*25d0*/  IMAD.WIDE R112, R73, 0x2, R110 ;  /* 0x0000000249707825 */ /* 0x000fe200078e026e */
[----:B------:R-:W-:-:S02]  /*25e0*/  PRMT R102, RZ, 0x7610, R102 ;  /* 0x00007610ff667816 */ /* 0x000fc40000000066 */
[----:B-1----:R-:W-:Y:S01]  /*25f0*/  PRMT R105, RZ, 0x7610, R105 ;  /* 0x00007610ff697816 */ /* 0x002fe20000000069 */
[----:B------:R-:W-:Y:S01]  /*2600*/  IMAD.WIDE R114, R72, 0x2, R110 ;  /* 0x0000000248727825 */ /* 0x000fe200078e026e */
[C---:B------:R-:W-:Y:S02]  /*2610*/  LOP3.LUT R118, R5.reuse, 0x20, RZ, 0xfc, !PT ;  /* 0x0000002005767812 */ /* 0x040fe400078efcff */
[----:B------:R-:W-:Y:S01]  /*2620*/  PRMT R103, RZ, 0x7610, R103 ;  /* 0x00007610ff677816 */ /* 0x000fe20000000067 */
[--C-:B0-----:R-:W-:Y:S01]  /*2630*/  IMAD.WIDE R108, R74, 0x2, R110.reuse ;  /* 0x000000024a6c7825 */ /* 0x101fe200078e026e */
[C---:B------:R-:W-:Y:S01]  /*2640*/  LOP3.LUT R106, R5.reuse, 0x22, RZ, 0xfc, !PT ;  /* 0x00000022056a7812 */ /* 0x040fe200078efcff */
[----:B------:R0:W5:Y:S01]  /*2650*/  @!P1 LDG.E.U16 R102, desc[UR14][R112.64] ;  /* 0x0000000e70669981 */ /* 0x000162000c1e1500 */
[----:B------:R-:W-:Y:S01]  /*2660*/  ISETP.GE.AND P1, PT, R118, UR13, PT ;  /* 0x0000000d76007c0c */ /* 0x000fe2000bf26270 */
[----:B------:R-:W-:Y:S01]  /*2670*/  IMAD.WIDE R118, R70, 0x2, R110 ;  /* 0x0000000246767825 */ /* 0x000fe200078e026e */
[----:B------:R-:W-:Y:S01]  /*2680*/  PRMT R107, RZ, 0x7610, R107 ;  /* 0x00007610ff6b7816 */ /* 0x000fe2000000006b */
[----:B------:R-:W5:Y:S01]  /*2690*/  @!P2 LDG.E.U16 R105, desc[UR14][R114.64] ;  /* 0x0000000e7269a981 */ /* 0x000f62000c1e1500 */
[----:B------:R-:W-:-:S02]  /*26a0*/  LOP3.LUT R104, R5, 0x1e, RZ, 0xfc, !PT ;  /* 0x0000001e05687812 */ /* 0x000fc400078efcff */
[----:B------:R-:W-:Y:S01]  /*26b0*/  ISETP.GE.AND P2, PT, R106, UR13, PT ;  /* 0x0000000d6a007c0c */ /* 0x000fe2000bf46270 */
[----:B------:R1:W4:Y:S01]  /*26c0*/  @!P0 LDG.E.U16 R103, desc[UR14][R108.64] ;  /* 0x0000000e6c678981 */ /* 0x000322000c1e1500 */
[----:B------:R-:W-:Y:S02]  /*26d0*/  LOP3.LUT R106, R5, 0x26, RZ, 0xfc, !PT ;  /* 0x00000026056a7812 */ /* 0x000fe400078efcff */
[----:B------:R-:W-:Y:S01]  /*26e0*/  ISETP.GE.AND P0, PT, R104, UR13, PT ;  /* 0x0000000d68007c0c */ /* 0x000fe2000bf06270 */
[----:B------:R1:W5:Y:S01]  /*26f0*/  @!P4 LDG.E.U16 R107, desc[UR14][R118.64] ;  /* 0x0000000e766bc981 */ /* 0x000362000c1e1500 */
[----:B------:R-:W-:Y:S01]  /*2700*/  PRMT R104, RZ, 0x7610, R104 ;  /* 0x00007610ff687816 */ /* 0x000fe20000000068 */
[----:B------:R-:W-:Y:S01]  /*2710*/  IMAD.WIDE R116, R71, 0x2, R110 ;  /* 0x0000000247747825 */ /* 0x000fe200078e026e */
[----:B------:R-:W-:Y:S02]  /*2720*/  ISETP.GE.AND P4, PT, R106, UR13, PT ;  /* 0x0000000d6a007c0c */ /* 0x000fe4000bf86270 */
[----:B------:R-:W-:Y:S01]  /*2730*/  PRMT R106, RZ, 0x7610, R106 ;  /* 0x00007610ff6a7816 */ /* 0x000fe2000000006a */
[----:B0-----:R-:W-:Y:S01]  /*2740*/  IMAD.WIDE R112, R69, 0x2, R110 ;  /* 0x0000000245707825 */ /* 0x001fe200078e026e */
[C---:B------:R-:W-:Y:S01]  /*2750*/  LOP3.LUT R120, R5.reuse, 0x24, RZ, 0xfc, !PT ;  /* 0x0000002405787812 */ /* 0x040fe200078efcff */
[----:B------:R-:W5:Y:S01]  /*2760*/  @!P3 LDG.E.U16 R104, desc[UR14][R116.64] ;  /* 0x0000000e7468b981 */ /* 0x000f62000c1e1500 */
[----:B------:R-:W-:-:S02]  /*2770*/  LOP3.LUT R122, R5, 0x28, RZ, 0xfc, !PT ;  /* 0x00000028057a7812 */ /* 0x000fc400078efcff */
[----:B------:R-:W-:Y:S01]  /*2780*/  ISETP.GE.AND P3, PT, R120, UR13, PT ;  /* 0x0000000d78007c0c */ /* 0x000fe2000bf66270 */
[----:B------:R-:W-:Y:S01]  /*2790*/  IMAD.WIDE R120, R67, 0x2, R110 ;  /* 0x0000000243787825 */ /* 0x000fe200078e026e */
[----:B-1----:R-:W-:Y:S01]  /*27a0*/  PRMT R108, RZ, 0x7610, R108 ;  /* 0x00007610ff6c7816 */ /* 0x002fe2000000006c */
[----:B------:R0:W5:Y:S01]  /*27b0*/  @!P5 LDG.E.U16 R106, desc[UR14][R112.64] ;  /* 0x0000000e706ad981 */ /* 0x000162000c1e1500 */
[----:B------:R-:W-:Y:S01]  /*27c0*/  PRMT R109, RZ, 0x7610, R109 ;  /* 0x00007610ff6d7816 */ /* 0x000fe2000000006d */
[----:B------:R-:W-:Y:S01]  /*27d0*/  IMAD.WIDE R114, R68, 0x2, R110 ;  /* 0x0000000244727825 */ /* 0x000fe200078e026e */
[----:B------:R-:W-:Y:S02]  /*27e0*/  ISETP.GE.AND P5, PT, R122, UR13, PT ;  /* 0x0000000d7a007c0c */ /* 0x000fe4000bfa6270 */
[----:B------:R-:W-:Y:S01]  /*27f0*/  PRMT R152, RZ, 0x7610, R152 ;  /* 0x00007610ff987816 */ /* 0x000fe20000000098 */
[----:B------:R-:W-:Y:S01]  /*2800*/  IMAD.WIDE R118, R65, 0x2, R110 ;  /* 0x0000000241767825 */ /* 0x000fe200078e026e */
[C---:B------:R-:W-:Y:S01]  /*2810*/  LOP3.LUT R122, R5.reuse, 0x2c, RZ, 0xfc, !PT ;  /* 0x0000002c057a7812 */ /* 0x040fe200078efcff */
[----:B------:R1:W5:Y:S01]  /*2820*/  @!P0 LDG.E.U16 R108, desc[UR14][R120.64] ;  /* 0x0000000e786c8981 */ /* 0x000362000c1e1500 */
[----:B------:R-:W-:-:S02]  /*2830*/  LOP3.LUT R123, R5, 0x2a, RZ, 0xfc, !PT ;  /* 0x0000002a057b7812 */ /* 0x000fc400078efcff */
[----:B0-----:R-:W-:Y:S01]  /*2840*/  LOP3.LUT R112, R5, 0x30, RZ, 0xfc, !PT ;  /* 0x0000003005707812 */ /* 0x001fe200078efcff */
[----:B------:R-:W5:Y:S01]  /*2850*/  @!P6 LDG.E.U16 R109, desc[UR14][R114.64] ;  /* 0x0000000e726de981 */ /* 0x000f62000c1e1500 */
[----:B------:R-:W-:Y:S01]  /*2860*/  PRMT R153, RZ, 0x7610, R153 ;  /* 0x00007610ff997816 */ /* 0x000fe20000000099 */
[--C-:B------:R-:W-:Y:S01]  /*2870*/  IMAD.WIDE R116, R66, 0x2, R110.reuse ;  /* 0x0000000242747825 */ /* 0x100fe200078e026e */
[----:B------:R-:W-:Y:S01]  /*2880*/  ISETP.GE.AND P0, PT, R122, UR13, PT ;  /* 0x0000000d7a007c0c */ /* 0x000fe2000bf06270 */
[----:B------:R0:W5:Y:S01]  /*2890*/  @!P2 LDG.E.U16 R152, desc[UR14][R118.64] ;  /* 0x0000000e7698a981 */ /* 0x000162000c1e1500 */
[----:B------:R-:W-:Y:S02]  /*28a0*/  ISETP.GE.AND P6, PT, R123, UR13, PT ;  /* 0x0000000d7b007c0c */ /* 0x000fe4000bfc6270 */
[----:B------:R-:W-:Y:S01]  /*28b0*/  ISETP.GE.AND P2, PT, R112, UR13, PT ;  /* 0x0000000d70007c0c */ /* 0x000fe2000bf46270 */
[----:B------:R-:W-:Y:S01]  /*28c0*/  IMAD.WIDE R112, R64, 0x2, R110 ;  /* 0x0000000240707825 */ /* 0x000fe200078e026e */
[----:B------:R-:W-:Y:S01]  /*28d0*/  PRMT R155, RZ, 0x7610, R155 ;  /* 0x00007610ff9b7816 */ /* 0x000fe2000000009b */
[----:B------:R-:W5:Y:S01]  /*28e0*/  @!P1 LDG.E.U16 R153, desc[UR14][R116.64] ;  /* 0x0000000e74999981 */ /* 0x000f62000c1e1500 */
[----:B------:R-:W-:-:S02]  /*28f0*/  LOP3.LUT R123, R5, 0x2e, RZ, 0xfc, !PT ;  /* 0x0000002e057b7812 */ /* 0x000fc400078efcff */
[----:B------:R-:W-:Y:S01]  /*2900*/  LOP3.LUT R122, R5, 0x32, RZ, 0xfc, !PT ;  /* 0x00000032057a7812 */ /* 0x000fe200078efcff */
[----:B-1----:R-:W-:Y:S01]  /*2910*/  IMAD.WIDE R120, R62, 0x2, R110 ;  /* 0x000000023e787825 */ /* 0x002fe200078e026e */
[----:B------:R-:W-:Y:S01]  /*2920*/  ISETP.GE.AND P1, PT, R123, UR13, PT ;  /* 0x0000000d7b007c0c */ /* 0x000fe2000bf26270 */
[----:B------:R1:W5:Y:S01]  /*2930*/  @!P3 LDG.E.U16 R155, desc[UR14][R112.64] ;  /* 0x0000000e709bb981 */ /* 0x000362000c1e1500 */
[----:B------:R-:W-:Y:S01]  /*2940*/  PRMT R157, RZ, 0x7610, R157 ;  /* 0x00007610ff9d7816 */ /* 0x000fe2000000009d */
[----:B0-----:R-:W-:Y:S01]  /*2950*/  IMAD.WIDE R118, R60, 0x2, R110 ;  /* 0x000000023c767825 */ /* 0x001fe200078e026e */
[----:B------:R-:W-:Y:S02]  /*2960*/  PRMT R159, RZ, 0x7610, R159 ;  /* 0x00007610ff9f7816 */ /* 0x000fe4000000009f */
[----:B------:R-:W-:Y:S01]  /*2970*/  PRMT R154, RZ, 0x7610, R154 ;  /* 0x00007610ff9a7816 */ /* 0x000fe2000000009a */
[----:B------:R-:W-:Y:S01]  /*2980*/  IMAD.WIDE R114, R63, 0x2, R110 ;  /* 0x000000023f727825 */ /* 0x000fe200078e026e */
[----:B------:R-:W-:Y:S01]  /*2990*/  ISETP.GE.AND P3, PT, R122, UR13, PT ;  /* 0x0000000d7a007c0c */ /* 0x000fe2000bf66270 */
[----:B------:R0:W5:Y:S01]  /*29a0*/  @!P5 LDG.E.U16 R157, desc[UR14][R120.64] ;  /* 0x0000000e789dd981 */ /* 0x000162000c1e1500 */
[----:B------:R-:W-:-:S02]  /*29b0*/  LOP3.LUT R122, R5, 0x36, RZ, 0xfc, !PT ;  /* 0x00000036057a7812 */ /* 0x000fc400078efcff */
[C---:B-1----:R-:W-:Y:S01]  /*29c0*/  LOP3.LUT R112, R5.reuse, 0x3a, RZ, 0xfc, !PT ;  /* 0x0000003a05707812 */ /* 0x042fe200078efcff */
[----:B------:R-:W5:Y:S01]  /*29d0*/  @!P0 LDG.E.U16 R159, desc[UR14][R118.64] ;  /* 0x0000000e769f8981 */ /* 0x000f62000c1e1500 */
[----:B------:R-:W-:Y:S01]  /*29e0*/  LOP3.LUT R123, R5, 0x34, RZ, 0xfc, !PT ;  /* 0x00000034057b7812 */ /* 0x000fe200078efcff */
[----:B------:R-:W-:Y:S01]  /*29f0*/  IMAD.WIDE R116, R61, 0x2, R110 ;  /* 0x000000023d747825 */ /* 0x000fe200078e026e */
[----:B------:R-:W-:Y:S01]  /*2a00*/  PRMT R156, RZ, 0x7610, R156 ;  /* 0x00007610ff9c7816 */ /* 0x000fe2000000009c */
[----:B------:R1:W5:Y:S01]  /*2a10*/  @!P4 LDG.E.U16 R154, desc[UR14][R114.64] ;  /* 0x0000000e729ac981 */ /* 0x000362000c1e1500 */
[----:B------:R-:W-:Y:S02]  /*2a20*/  ISETP.GE.AND P5, PT, R122, UR13, PT ;  /* 0x0000000d7a007c0c */ /* 0x000fe4000bfa6270 */
[----:B------:R-:W-:Y:S01]  /*2a30*/  ISETP.GE.AND P0, PT, R112, UR13, PT ;  /* 0x0000000d70007c0c */ /* 0x000fe2000bf06270 */
[----:B------:R-:W-:Y:S01]  /*2a40*/  IMAD.WIDE R112, R59, 0x2, R110 ;  /* 0x000000023b707825 */ /* 0x000fe200078e026e */
[----:B------:R-:W-:Y:S01]  /*2a50*/  PRMT R158, RZ, 0x7610, R158 ;  /* 0x00007610ff9e7816 */ /* 0x000fe2000000009e */
[----:B------:R-:W5:Y:S01]  /*2a60*/  @!P6 LDG.E.U16 R156, desc[UR14][R116.64] ;  /* 0x0000000e749ce981 */ /* 0x000f62000c1e1500 */
[----:B------:R-:W-:-:S02]  /*2a70*/  ISETP.GE.AND P4, PT, R123, UR13, PT ;  /* 0x0000000d7b007c0c */ /* 0x000fc4000bf86270 */
[C---:B------:R-:W-:Y:S02]  /*2a80*/  LOP3.LUT R123, R5.reuse, 0x38, RZ, 0xfc, !PT ;  /* 0x00000038057b7812 */ /* 0x040fe400078efcff */
[----:B------:R-:W-:Y:S01]  /*2a90*/  LOP3.LUT R122, R5, 0x3c, RZ, 0xfc, !PT ;  /* 0x0000003c057a7812 */ /* 0x000fe200078efcff */
[----:B0-----:R-:W-:Y:S01]  /*2aa0*/  IMAD.WIDE R120, R57, 0x2, R110 ;  /* 0x0000000239787825 */ /* 0x001fe200078e026e */
[----:B------:R-:W-:Y:S01]  /*2ab0*/  PRMT R160, RZ, 0x7610, R160 ;  /* 0x00007610ffa07816 */ /* 0x000fe200000000a0 */
[----:B------:R0:W5:Y:S01]  /*2ac0*/  @!P1 LDG.E.U16 R158, desc[UR14][R112.64] ;  /* 0x0000000e709e9981 */ /* 0x000162000c1e1500 */
[----:B------:R-:W-:Y:S01]  /*2ad0*/  ISETP.GE.AND P6, PT, R123, UR13, PT ;  /* 0x0000000d7b007c0c */ /* 0x000fe2000bfc6270 */
[----:B-1----:R-:W-:Y:S01]  /*2ae0*/  IMAD.WIDE R114, R58, 0x2, R110 ;  /* 0x000000023a727825 */ /* 0x002fe200078e026e */
[----:B------:R-:W-:Y:S02]  /*2af0*/  PRMT R161, RZ, 0x7610, R161 ;  /* 0x00007610ffa17816 */ /* 0x000fe400000000a1 */
[----:B------:R-:W-:Y:S01]  /*2b00*/  ISETP.GE.AND P1, PT, R122, UR13, PT ;  /* 0x0000000d7a007c0c */ /* 0x000fe2000bf26270 */
[----:B------:R-:W-:Y:S01]  /*2b10*/  IMAD.WIDE R118, R55, 0x2, R110 ;  /* 0x0000000237767825 */ /* 0x000fe200078e026e */
[----:B------:R-:W-:Y:S01]  /*2b20*/  PRMT R162, RZ, 0x7610, R162 ;  /* 0x00007610ffa27816 */ /* 0x000fe200000000a2 */
[----:B------:R1:W5:Y:S01]  /*2b30*/  @!P3 LDG.E.U16 R160, desc[UR14][R120.64] ;  /* 0x0000000e78a0b981 */ /* 0x000362000c1e1500 */
[----:B------:R-:W-:-:S02]  /*2b40*/  LOP3.LUT R122, R5, 0x40, RZ, 0xfc, !PT ;  /* 0x00000040057a7812 */ /* 0x000fc400078efcff */
[C---:B------:R-:W-:Y:S01]  /*2b50*/  LOP3.LUT R123, R5.reuse, 0x3e, RZ, 0xfc, !PT ;  /* 0x0000003e057b7812 */ /* 0x040fe200078efcff */
[----:B------:R-:W5:Y:S01]  /*2b60*/  @!P2 LDG.E.U16 R161, desc[UR14][R114.64] ;  /* 0x0000000e72a1a981 */ /* 0x000f62000c1e1500 */
[----:B0-----:R-:W-:Y:S01]  /*2b70*/  LOP3.LUT R112, R5, 0x44, RZ, 0xfc, !PT ;  /* 0x0000004405707812 */ /* 0x001fe200078efcff */
[----:B------:R-:W-:Y:S01]  /*2b80*/  IMAD.WIDE R116, R56, 0x2, R110 ;  /* 0x0000000238747825 */ /* 0x000fe200078e026e */
[----:B------:R-:W-:Y:S01]  /*2b90*/  PRMT R163, RZ, 0x7610, R163 ;  /* 0x00007610ffa37816 */ /* 0x000fe200000000a3 */
[----:B------:R0:W5:Y:S01]  /*2ba0*/  @!P5 LDG.E.U16 R162, desc[UR14][R118.64] ;  /* 0x0000000e76a2d981 */ /* 0x000162000c1e1500 */
[----:B------:R-:W-:Y:S02]  /*2bb0*/  ISETP.GE.AND P3, PT, R122, UR13, PT ;  /* 0x0000000d7a007c0c */ /* 0x000fe4000bf66270 */
        /* <DEDUP_REMOVED lines=66> */
[----:B------:R-:W5:Y:S01]  /*2fe0*/  @!P4 LDG.E.U16 R177, desc[UR14][R120.64] ;  /* 0x0000000e78b1c981 */ /* 0x000f62000c1e1500 */
[----:B------:R-:W-:-:S02]  /*2ff0*/  LOP3.LUT R122, R5, 0x5e, RZ, 0xfc, !PT ;  /* 0x0000005e057a7812 */ /* 0x000fc400078efcff */
[----:B-1----:R-:W-:Y:S01]  /*3000*/  LOP3.LUT R112, R5, 0x62, RZ, 0xfc, !PT ;  /* 0x0000006205707812 */ /* 0x002fe200078efcff */
[----:B------:R-:W-:Y:S01]  /*3010*/  IMAD.WIDE R116, R41, 0x2, R110 ;  /* 0x0000000229747825 */ /* 0x000fe200078e026e */
[----:B------:R-:W-:Y:S01]  /*3020*/  LOP3.LUT R123, R5, 0x5c, RZ, 0xfc, !PT ;  /* 0x0000005c057b7812 */ /* 0x000fe200078efcff */
[----:B------:R-:W5:Y:S01]  /*3030*/  @!P6 LDG.E.U16 R179, desc[UR14][R118.64] ;  /* 0x0000000e76b3e981 */ /* 0x000f62000c1e1500 */
[----:B------:R-:W-:Y:S02]  /*3040*/  PRMT R176, RZ, 0x7610, R176 ;  /* 0x00007610ffb07816 */ /* 0x000fe400000000b0 */
[----:B------:R-:W-:Y:S01]  /*3050*/  ISETP.GE.AND P4, PT, R122, UR13, PT ;  /* 0x0000000d7a007c0c */ /* 0x000fe2000bf86270 */
[----:B------:R0:W5:Y:S01]  /*3060*/  @!P3 LDG.E.U16 R174, desc[UR14][R114.64] ;  /* 0x0000000e72aeb981 */ /* 0x000162000c1e1500 */
[----:B------:R-:W-:Y:S01]  /*3070*/  ISETP.GE.AND P6, PT, R112, UR13, PT ;  /* 0x0000000d70007c0c */ /* 0x000fe2000bfc6270 */
[----:B------:R-:W-:Y:S01]  /*3080*/  IMAD.WIDE R112, R39, 0x2, R110 ;  /* 0x0000000227707825 */ /* 0x000fe200078e026e */
[----:B------:R-:W-:Y:S01]  /*3090*/  PRMT R178, RZ, 0x7610, R178 ;  /* 0x00007610ffb27816 */ /* 0x000fe200000000b2 */
[----:B------:R1:W5:Y:S01]  /*30a0*/  @!P5 LDG.E.U16 R176, desc[UR14][R116.64] ;  /* 0x0000000e74b0d981 */ /* 0x000362000c1e1500 */
[----:B------:R-:W-:-:S02]  /*30b0*/  PRMT R181, RZ, 0x7610, R181 ;  /* 0x00007610ffb57816 */ /* 0x000fc400000000b5 */
[----:B------:R-:W-:Y:S01]  /*30c0*/  ISETP.GE.AND P3, PT, R123, UR13, PT ;  /* 0x0000000d7b007c0c */ /* 0x000fe2000bf66270 */
[--C-:B0-----:R-:W-:Y:S01]  /*30d0*/  IMAD.WIDE R114, R38, 0x2, R110.reuse ;  /* 0x0000000226727825 */ /* 0x101fe200078e026e */
[C---:B------:R-:W-:Y:S01]  /*30e0*/  LOP3.LUT R123, R5.reuse, 0x60, RZ, 0xfc, !PT ;  /* 0x00000060057b7812 */ /* 0x040fe200078efcff */
[----:B------:R0:W5:Y:S01]  /*30f0*/  @!P0 LDG.E.U16 R178, desc[UR14][R112.64] ;  /* 0x0000000e70b28981 */ /* 0x000162000c1e1500 */
[C---:B------:R-:W-:Y:S02]  /*3100*/  LOP3.LUT R120, R5.reuse, 0x64, RZ, 0xfc, !PT ;  /* 0x0000006405787812 */ /* 0x040fe400078efcff */
[----:B------:R-:W-:Y:S01]  /*3110*/  LOP3.LUT R121, R5, 0x66, RZ, 0xfc, !PT ;  /* 0x0000006605797812 */ /* 0x000fe200078efcff */
[----:B-1----:R-:W-:Y:S01]  /*3120*/  IMAD.WIDE R116, R37, 0x2, R110 ;  /* 0x0000000225747825 */ /* 0x002fe200078e026e */
[----:B------:R-:W-:Y:S01]  /*3130*/  PRMT R180, RZ, 0x7610, R180 ;  /* 0x00007610ffb47816 */ /* 0x000fe200000000b4 */
[----:B------:R1:W5:Y:S01]  /*3140*/  @!P1 LDG.E.U16 R181, desc[UR14][R114.64] ;  /* 0x0000000e72b59981 */ /* 0x000362000c1e1500 */
[----:B------:R-:W-:-:S02]  /*3150*/  ISETP.GE.AND P5, PT, R123, UR13, PT ;  /* 0x0000000d7b007c0c */ /* 0x000fc4000bfa6270 */
[----:B------:R-:W-:Y:S02]  /*3160*/  ISETP.GE.AND P0, PT, R120, UR13, PT ;  /* 0x0000000d78007c0c */ /* 0x000fe4000bf06270 */
[----:B------:R-:W-:Y:S01]  /*3170*/  ISETP.GE.AND P1, PT, R121, UR13, PT ;  /* 0x0000000d79007c0c */ /* 0x000fe2000bf26270 */
[----:B------:R-:W-:Y:S01]  /*3180*/  IMAD.WIDE R120, R35, 0x2, R110 ;  /* 0x0000000223787825 */ /* 0x000fe200078e026e */
[----:B------:R-:W-:Y:S01]  /*3190*/  PRMT R182, RZ, 0x7610, R182 ;  /* 0x00007610ffb67816 */ /* 0x000fe200000000b6 */
[----:B------:R-:W5:Y:S01]  /*31a0*/  @!P2 LDG.E.U16 R180, desc[UR14][R116.64] ;  /* 0x0000000e74b4a981 */ /* 0x000f62000c1e1500 */
[C---:B------:R-:W-:Y:S01]  /*31b0*/  LOP3.LUT R122, R5.reuse, 0x68, RZ, 0xfc, !PT ;  /* 0x00000068057a7812 */ /* 0x040fe200078efcff */
[----:B------:R-:W-:Y:S01]  /*31c0*/  IMAD.WIDE R118, R36, 0x2, R110 ;  /* 0x0000000224767825 */ /* 0x000fe200078e026e */
[----:B------:R-:W-:Y:S02]  /*31d0*/  PRMT R183, RZ, 0x7610, R183 ;  /* 0x00007610ffb77816 */ /* 0x000fe400000000b7 */
[----:B0-----:R-:W-:Y:S01]  /*31e0*/  LOP3.LUT R112, R5, 0x6c, RZ, 0xfc, !PT ;  /* 0x0000006c05707812 */ /* 0x001fe200078efcff */
[----:B------:R0:W5:Y:S01]  /*31f0*/  @!P4 LDG.E.U16 R182, desc[UR14][R120.64] ;  /* 0x0000000e78b6c981 */ /* 0x000162000c1e1500 */
[----:B------:R-:W-:-:S02]  /*3200*/  ISETP.GE.AND P2, PT, R122, UR13, PT ;  /* 0x0000000d7a007c0c */ /* 0x000fc4000bf46270 */
[----:B------:R-:W-:Y:S01]  /*3210*/  LOP3.LUT R123, R5, 0x6a, RZ, 0xfc, !PT ;  /* 0x0000006a057b7812 */ /* 0x000fe200078efcff */
[----:B------:R2:W5:Y:S01]  /*3220*/  @!P3 LDG.E.U16 R183, desc[UR14][R118.64] ;  /* 0x0000000e76b7b981 */ /* 0x000562000c1e1500 */
[----:B------:R-:W-:Y:S01]  /*3230*/  ISETP.GE.AND P4, PT, R112, UR13, PT ;  /* 0x0000000d70007c0c */ /* 0x000fe2000bf86270 */
[----:B------:R-:W-:Y:S01]  /*3240*/  IMAD.WIDE R112, R34, 0x2, R110 ;  /* 0x0000000222707825 */ /* 0x000fe200078e026e */
[----:B------:R-:W-:Y:S02]  /*3250*/  PRMT R189, RZ, 0x7610, R189 ;  /* 0x00007610ffbd7816 */ /* 0x000fe400000000bd */
[----:B------:R-:W-:Y:S01]  /*3260*/  PRMT R186, RZ, 0x7610, R186 ;  /* 0x00007610ffba7816 */ /* 0x000fe200000000ba */
[--C-:B-1----:R-:W-:Y:S01]  /*3270*/  IMAD.WIDE R114, R33, 0x2, R110.reuse ;  /* 0x0000000221727825 */ /* 0x102fe200078e026e */
[----:B------:R-:W-:Y:S02]  /*3280*/  ISETP.GE.AND P3, PT, R123, UR13, PT ;  /* 0x0000000d7b007c0c */ /* 0x000fe4000bf66270 */
[C---:B------:R-:W-:Y:S01]  /*3290*/  LOP3.LUT R122, R5.reuse, 0x6e, RZ, 0xfc, !PT ;  /* 0x0000006e057a7812 */ /* 0x040fe200078efcff */
[----:B0-----:R-:W-:Y:S01]  /*32a0*/  IMAD.WIDE R120, R22, 0x2, R110 ;  /* 0x0000000216787825 */ /* 0x001fe200078e026e */
[----:B------:R-:W-:Y:S01]  /*32b0*/  LOP3.LUT R123, R5, 0x70, RZ, 0xfc, !PT ;  /* 0x00000070057b7812 */ /* 0x000fe200078efcff */
[----:B------:R0:W5:Y:S01]  /*32c0*/  @!P5 LDG.E.U16 R189, desc[UR14][R112.64] ;  /* 0x0000000e70bdd981 */ /* 0x000162000c1e1500 */
[----:B------:R-:W-:Y:S01]  /*32d0*/  PRMT R191, RZ, 0x7610, R191 ;  /* 0x00007610ffbf7816 */ /* 0x000fe200000000bf */
[----:B------:R-:W-:Y:S01]  /*32e0*/  IMAD.WIDE R116, R32, 0x2, R110 ;  /* 0x0000000220747825 */ /* 0x000fe200078e026e */
[----:B------:R-:W-:Y:S01]  /*32f0*/  PRMT R187, RZ, 0x7610, R187 ;  /* 0x00007610ffbb7816 */ /* 0x000fe200000000bb */
[----:B------:R1:W5:Y:S01]  /*3300*/  @!P6 LDG.E.U16 R186, desc[UR14][R114.64] ;  /* 0x0000000e72bae981 */ /* 0x000362000c1e1500 */
[----:B------:R-:W-:Y:S01]  /*3310*/  PRMT R188, RZ, 0x7610, R188 ;  /* 0x00007610ffbc7816 */ /* 0x000fe200000000bc */
[----:B--2---:R-:W-:Y:S01]  /*3320*/  IMAD.WIDE R118, R23, 0x2, R110 ;  /* 0x0000000217767825 */ /* 0x004fe200078e026e */
[----:B------:R-:W-:Y:S01]  /*3330*/  ISETP.GE.AND P5, PT, R122, UR13, PT ;  /* 0x0000000d7a007c0c */ /* 0x000fe2000bfa6270 */
[----:B------:R-:W2:Y:S01]  /*3340*/  @!P2 LDG.E.U16 R191, desc[UR14][R120.64] ;  /* 0x0000000e78bfa981 */ /* 0x000ea2000c1e1500 */
[----:B------:R-:W-:-:S02]  /*3350*/  ISETP.GE.AND P6, PT, R123, UR13, PT ;  /* 0x0000000d7b007c0c */ /* 0x000fc4000bfc6270 */
[C---:B0-----:R-:W-:Y:S01]  /*3360*/  LOP3.LUT R112, R5.reuse, 0x76, RZ, 0xfc, !PT ;  /* 0x0000007605707812 */ /* 0x041fe200078efcff */
[----:B------:R0:W2:Y:S01]  /*3370*/  @!P0 LDG.E.U16 R187, desc[UR14][R116.64] ;  /* 0x0000000e74bb8981 */ /* 0x0000a2000c1e1500 */
[C---:B------:R-:W-:Y:S02]  /*3380*/  LOP3.LUT R122, R5.reuse, 0x72, RZ, 0xfc, !PT ;  /* 0x00000072057a7812 */ /* 0x040fe400078efcff */
[----:B------:R-:W-:Y:S01]  /*3390*/  LOP3.LUT R123, R5, 0x74, RZ, 0xfc, !PT ;  /* 0x00000074057b7812 */ /* 0x000fe200078efcff */
[----:B------:R0:W2:Y:S01]  /*33a0*/  @!P1 LDG.E.U16 R188, desc[UR14][R118.64] ;  /* 0x0000000e76bc9981 */ /* 0x0000a2000c1e1500 */
[----:B------:R-:W-:Y:S01]  /*33b0*/  ISETP.GE.AND P2, PT, R112, UR13, PT ;  /* 0x0000000d70007c0c */ /* 0x000fe2000bf46270 */
[----:B------:R-:W-:Y:S01]  /*33c0*/  IMAD.WIDE R112, R21, 0x2, R110 ;  /* 0x0000000215707825 */ /* 0x000fe200078e026e */
[----:B------:R-:W-:Y:S02]  /*33d0*/  PRMT R190, RZ, 0x7610, R190 ;  /* 0x00007610ffbe7816 */ /* 0x000fe400000000be */
[----:B------:R-:W-:Y:S01]  /*33e0*/  PRMT R193, RZ, 0x7610, R193 ;  /* 0x00007610ffc17816 */ /* 0x000fe200000000c1 */
[----:B-1----:R-:W-:Y:S01]  /*33f0*/  IMAD.WIDE R114, R20, 0x2, R110 ;  /* 0x0000000214727825 */ /* 0x002fe200078e026e */
[----:B------:R-:W-:-:S02]  /*3400*/  ISETP.GE.AND P0, PT, R122, UR13, PT ;  /* 0x0000000d7a007c0c */ /* 0x000fc4000bf06270 */
[----:B------:R-:W-:Y:S01]  /*3410*/  ISETP.GE.AND P1, PT, R123, UR13, PT ;  /* 0x0000000d7b007c0c */ /* 0x000fe2000bf26270 */
[--C-:B0-----:R-:W-:Y:S01]  /*3420*/  IMAD.WIDE R116, R19, 0x2, R110.reuse ;  /* 0x0000000213747825 */ /* 0x101fe200078e026e */
[C---:B------:R-:W-:Y:S01]  /*3430*/  LOP3.LUT R122, R5.reuse, 0x78, RZ, 0xfc, !PT ;  /* 0x00000078057a7812 */ /* 0x040fe200078efcff */
[----:B------:R0:W2:Y:S01]  /*3440*/  @!P3 LDG.E.U16 R190, desc[UR14][R112.64] ;  /* 0x0000000e70beb981 */ /* 0x0000a2000c1e1500 */
[----:B------:R-:W-:Y:S01]  /*3450*/  LOP3.LUT R123, R5, 0x7a, RZ, 0xfc, !PT ;  /* 0x0000007a057b7812 */ /* 0x000fe200078efcff */
[----:B------:R-:W-:Y:S01]  /*3460*/  IMAD.WIDE R118, R18, 0x2, R110 ;  /* 0x0000000212767825 */ /* 0x000fe200078e026e */
[----:B------:R-:W-:Y:S01]  /*3470*/  PRMT R192, RZ, 0x7610, R192 ;  /* 0x00007610ffc07816 */ /* 0x000fe200000000c0 */
[----:B------:R1:W2:Y:S01]  /*3480*/  @!P4 LDG.E.U16 R193, desc[UR14][R114.64] ;  /* 0x0000000e72c1c981 */ /* 0x0002a2000c1e1500 */
[----:B------:R-:W-:Y:S02]  /*3490*/  PRMT R201, RZ, 0x7610, R201 ;  /* 0x00007610ffc97816 */ /* 0x000fe400000000c9 */
[----:B------:R-:W-:-:S02]  /*34a0*/  ISETP.GE.AND P3, PT, R122, UR13, PT ;  /* 0x0000000d7a007c0c */ /* 0x000fc4000bf66270 */
[----:B------:R-:W-:Y:S01]  /*34b0*/  ISETP.GE.AND P4, PT, R123, UR13, PT ;  /* 0x0000000d7b007c0c */ /* 0x000fe2000bf86270 */
[----:B------:R3:W2:Y:S01]  /*34c0*/  @!P5 LDG.E.U16 R192, desc[UR14][R116.64] ;  /* 0x0000000e74c0d981 */ /* 0x0006a2000c1e1500 */
[C---:B------:R-:W-:Y:S02]  /*34d0*/  LOP3.LUT R122, R5.reuse, 0x7c, RZ, 0xfc, !PT ;  /* 0x0000007c057a7812 */ /* 0x040fe400078efcff */
[----:B------:R-:W-:Y:S01]  /*34e0*/  LOP3.LUT R123, R5, 0x7e, RZ, 0xfc, !PT ;  /* 0x0000007e057b7812 */ /* 0x000fe200078efcff */
[----:B------:R-:W2:Y:S01]  /*34f0*/  @!P6 LDG.E.U16 R201, desc[UR14][R118.64] ;  /* 0x0000000e76c9e981 */ /* 0x000ea2000c1e1500 */
[----:B------:R-:W-:Y:S02]  /*3500*/  ISETP.GE.AND P5, PT, R122, UR13, PT ;  /* 0x0000000d7a007c0c */ /* 0x000fe4000bfa6270 */
[----:B------:R-:W-:Y:S01]  /*3510*/  ISETP.GE.AND P6, PT, R123, UR13, PT ;  /* 0x0000000d7b007c0c */ /* 0x000fe2000bfc6270 */
[----:B------:R-:W-:Y:S01]  /*3520*/  IMAD.WIDE R120, R17, 0x2, R110 ;  /* 0x0000000211787825 */ /* 0x000fe200078e026e */
[----:B------:R-:W-:-:S02]  /*3530*/  PRMT R198, RZ, 0x7610, R198 ;  /* 0x00007610ffc67816 */ /* 0x000fc400000000c6 */
[----:B------:R-:W-:Y:S01]  /*3540*/  PRMT R199, RZ, 0x7610, R199 ;  /* 0x00007610ffc77816 */ /* 0x000fe200000000c7 */
[----:B------:R-:W-:Y:S01]  /*3550*/  IMAD.WIDE R126, R16, 0x2, R110 ;  /* 0x00000002107e7825 */ /* 0x000fe200078e026e */
[----:B------:R-:W-:Y:S02]  /*3560*/  PRMT R200, RZ, 0x7610, R200 ;  /* 0x00007610ffc87816 */ /* 0x000fe400000000c8 */
[----:B------:R-:W-:Y:S01]  /*3570*/  PRMT R203, RZ, 0x7610, R203 ;  /* 0x00007610ffcb7816 */ /* 0x000fe200000000cb */
[----:B0-----:R-:W-:Y:S01]  /*3580*/  IMAD.WIDE R112, R15, 0x2, R110 ;  /* 0x000000020f707825 */ /* 0x001fe200078e026e */
[----:B------:R-:W-:Y:S01]  /*3590*/  PRMT R202, RZ, 0x7610, R202 ;  /* 0x00007610ffca7816 */ /* 0x000fe200000000ca */
[----:B------:R-:W2:Y:S01]  /*35a0*/  @!P0 LDG.E.U16 R198, desc[UR14][R120.64] ;  /* 0x0000000e78c68981 */ /* 0x000ea2000c1e1500 */
[----:B------:R-:W-:Y:S01]  /*35b0*/  PRMT R205, RZ, 0x7610, R205 ;  /* 0x00007610ffcd7816 */ /* 0x000fe200000000cd */
[----:B-1----:R-:W-:Y:S01]  /*35c0*/  IMAD.WIDE R114, R14, 0x2, R110 ;  /* 0x000000020e727825 */ /* 0x002fe200078e026e */
[----:B------:R-:W-:Y:S01]  /*35d0*/  PRMT R204, RZ, 0x7610, R204 ;  /* 0x00007610ffcc7816 */ /* 0x000fe200000000cc */
[----:B------:R-:W2:Y:S02]  /*35e0*/  @!P1 LDG.E.U16 R199, desc[UR14][R126.64] ;  /* 0x0000000e7ec79981 */ /* 0x000ea4000c1e1500 */
[----:B------:R-:W-:-:S02]  /*35f0*/  IMAD.WIDE R122, R13, 0x2, R110 ;  /* 0x000000020d7a7825 */ /* 0x000fc400078e026e */
[----:B------:R0:W2:Y:S02]  /*3600*/  @!P2 LDG.E.U16 R200, desc[UR14][R112.64] ;  /* 0x0000000e70c8a981 */ /* 0x0000a4000c1e1500 */
[--C-:B------:R-:W-:Y:S02]  /*3610*/  IMAD.WIDE R124, R12, 0x2, R110.reuse ;  /* 0x000000020c7c7825 */ /* 0x100fe400078e026e */
[----:B------:R1:W2:Y:S02]  /*3620*/  @!P3 LDG.E.U16 R203, desc[UR14][R114.64] ;  /* 0x0000000e72cbb981 */ /* 0x0002a4000c1e1500 */
[----:B---3--:R-:W-:Y:S02]  /*3630*/  IMAD.WIDE R116, R11, 0x2, R110 ;  /* 0x000000020b747825 */ /* 0x008fe400078e026e */
[----:B------:R3:W2:Y:S04]  /*3640*/  @!P4 LDG.E.U16 R202, desc[UR14][R122.64] ;  /* 0x0000000e7acac981 */ /* 0x0006a8000c1e1500 */
[----:B------:R-:W2:Y:S04]  /*3650*/  @!P5 LDG.E.U16 R205, desc[UR14][R124.64] ;  /* 0x0000000e7ccdd981 */ /* 0x000ea8000c1e1500 */
[----:B------:R4:W2:Y:S01]  /*3660*/  @!P6 LDG.E.U16 R204, desc[UR14][R116.64] ;  /* 0x0000000e74cce981 */ /* 0x0008a2000c1e1500 */
[----:B------:R-:W-:Y:S01]  /*3670*/  BAR.SYNC.DEFER_BLOCKING 0x0 ;  /* 0x0000000000007b1d */ /* 0x000fe20000010000 */
[----:B------:R-:W-:Y:S01]  /*3680*/  ISETP.GE.AND P0, PT, R6, UR13, PT ;  /* 0x0000000d06007c0c */ /* 0x000fe2000bf06270 */
[----:B0-----:R-:W-:-:S02]  /*3690*/  IMAD.MOV.U32 R112, RZ, RZ, R206 ;  /* 0x000000ffff707224 */ /* 0x001fc400078e00ce */
[----:B------:R-:W-:Y:S02]  /*36a0*/  IMAD.MOV.U32 R113, RZ, RZ, R207 ;  /* 0x000000ffff717224 */ /* 0x000fe400078e00cf */
[----:B-1----:R-:W-:Y:S02]  /*36b0*/  IMAD.MOV.U32 R114, RZ, RZ, R142 ;  /* 0x000000ffff727224 */ /* 0x002fe400078e008e */
[----:B------:R-:W-:Y:S01]  /*36c0*/  IMAD.MOV.U32 R115, RZ, RZ, R143 ;  /* 0x000000ffff737224 */ /* 0x000fe200078e008f */
[----:B------:R-:W-:Y:S01]  /*36d0*/  PRMT R209, RZ, 0x7610, R209 ;  /* 0x00007610ffd17816 */ /* 0x000fe200000000d1 */
[----:B------:R-:W-:Y:S01]  /*36e0*/  IMAD.WIDE R118, R8, 0x2, R112 ;  /* 0x0000000208767825 */ /* 0x000fe200078e0270 */
[----:B------:R-:W-:-:S03]  /*36f0*/  PRMT R207, RZ, 0x7610, R207 ;  /* 0x00007610ffcf7816 */ /* 0x000fc600000000cf */
[----:B------:R-:W-:Y:S01]  /*3700*/  IMAD.WIDE R120, R8, 0x2, R114 ;  /* 0x0000000208787825 */ /* 0x000fe200078e0272 */
[----:B------:R-:W-:-:S03]  /*3710*/  PRMT R213, RZ, 0x7610, R213 ;  /* 0x00007610ffd57816 */ /* 0x000fc600000000d5 */
[----:B---3--:R-:W-:Y:S02]  /*3720*/  IMAD.MOV.U32 R122, RZ, RZ, R132 ;  /* 0x000000ffff7a7224 */ /* 0x008fe400078e0084 */
[----:B------:R-:W-:Y:S02]  /*3730*/  IMAD.MOV.U32 R123, RZ, RZ, R133 ;  /* 0x000000ffff7b7224 */ /* 0x000fe400078e0085 */
[----:B----4-:R-:W-:Y:S01]  /*3740*/  IMAD.MOV.U32 R116, RZ, RZ, R130 ;  /* 0x000000ffff747224 */ /* 0x010fe200078e0082 */
[----:B------:R0:W3:Y:S01]  /*3750*/  @!P0 LDG.E.U16 R209, desc[UR14][R118.64] ;  /* 0x0000000e76d18981 */ /* 0x0000e2000c1e1500 */
[----:B------:R-:W-:-:S03]  /*3760*/  IMAD.MOV.U32 R117, RZ, RZ, R129 ;  /* 0x000000ffff757224 */ /* 0x000fc600078e0081 */
[----:B------:R1:W4:Y:S01]  /*3770*/  @!P0 LDG.E.U16 R207, desc[UR14][R120.64] ;  /* 0x0000000e78cf8981 */ /* 0x000322000c1e1500 */
[----:B------:R-:W-:Y:S01]  /*3780*/  IMAD.MOV.U32 R124, RZ, RZ, R128 ;  /* 0x000000ffff7c7224 */ /* 0x000fe200078e0080 */
[----:B------:R-:W-:Y:S01]  /*3790*/  PRMT R211, RZ, 0x7610, R211 ;  /* 0x00007610ffd37816 */ /* 0x000fe200000000d3 */
[----:B------:R-:W-:Y:S02]  /*37a0*/  IMAD.MOV.U32 R125, RZ, RZ, R131 ;  /* 0x000000ffff7d7224 */ /* 0x000fe400078e0083 */
[----:B0-----:R-:W-:Y:S02]  /*37b0*/  IMAD.MOV.U32 R118, RZ, RZ, R134 ;  /* 0x000000ffff767224 */ /* 0x001fe400078e0086 */
[----:B------:R-:W-:Y:S02]  /*37c0*/  IMAD.MOV.U32 R119, RZ, RZ, R135 ;  /* 0x000000ffff777224 */ /* 0x000fe400078e0087 */
[----:B-1----:R-:W-:Y:S02]  /*37d0*/  IMAD.MOV.U32 R120, RZ, RZ, R140 ;  /* 0x000000ffff787224 */ /* 0x002fe400078e008c */
[----:B------:R-:W-:Y:S01]  /*37e0*/  IMAD.MOV.U32 R121, RZ, RZ, R141 ;  /* 0x000000ffff797224 */ /* 0x000fe200078e008d */
[----:B------:R-:W-:Y:S01]  /*37f0*/  PRMT R206, RZ, 0x7610, R206 ;  /* 0x00007610ffce7816 */ /* 0x000fe200000000ce */
[----:B------:R-:W-:Y:S01]  /*3800*/  IMAD.WIDE R128, R8, 0x2, R122 ;  /* 0x0000000208807825 */ /* 0x000fe200078e027a */
[----:B------:R-:W-:-:S02]  /*3810*/  PRMT R215, RZ, 0x7610, R215 ;  /* 0x00007610ffd77816 */ /* 0x000fc400000000d7 */
[----:B------:R-:W-:Y:S01]  /*3820*/  PRMT R208, RZ, 0x7610, R208 ;  /* 0x00007610ffd07816 */ /* 0x000fe200000000d0 */
[C---:B------:R-:W-:Y:S01]  /*3830*/  IMAD.WIDE R132, R8.reuse, 0x2, R118 ;  /* 0x0000000208847825 */ /* 0x040fe200078e0276 */
[----:B------:R0:W3:Y:S03]  /*3840*/  @!P0 LDG.E.U16 R213, desc[UR14][R128.64] ;  /* 0x0000000e80d58981 */ /* 0x0000e6000c1e1500 */
[C---:B------:R-:W-:Y:S01]  /*3850*/  IMAD.WIDE R130, R8.reuse, 0x2, R120 ;  /* 0x0000000208827825 */ /* 0x040fe200078e0278 */
[----:B------:R1:W3:Y:S03]  /*3860*/  @!P0 LDG.E.U16 R211, desc[UR14][R132.64] ;  /* 0x0000000e84d38981 */ /* 0x0002e6000c1e1500 */
[C---:B------:R-:W-:Y:S01]  /*3870*/  IMAD.WIDE R134, R8.reuse, 0x2, R116 ;  /* 0x0000000208867825 */ /* 0x040fe200078e0274 */
[----:B------:R1:W3:Y:S03]  /*3880*/  @!P0 LDG.E.U16 R206, desc[UR14][R130.64] ;  /* 0x0000000e82ce8981 */ /* 0x0002e6000c1e1500 */
[----:B------:R-:W-:Y:S01]  /*3890*/  IMAD.WIDE R126, R8, 0x2, R124 ;  /* 0x00000002087e7825 */ /* 0x000fe200078e027c */
[----:B------:R1:W3:Y:S03]  /*38a0*/  @!P0 LDG.E.U16 R215, desc[UR14][R134.64] ;  /* 0x0000000e86d78981 */ /* 0x0002e6000c1e1500 */
[----:B0-----:R-:W-:Y:S01]  /*38b0*/  IMAD.MOV.U32 R128, RZ, RZ, R196 ;  /* 0x000000ffff807224 */ /* 0x001fe200078e00c4 */
[----:B------:R0:W3:Y:S01]  /*38c0*/  @!P0 LDG.E.U16 R208, desc[UR14][R126.64] ;  /* 0x0000000e7ed08981 */ /* 0x0000e2000c1e1500 */
[----:B------:R-:W-:-:S02]  /*38d0*/  IMAD.MOV.U32 R129, RZ, RZ, R195 ;  /* 0x000000ffff817224 */ /* 0x000fc400078e00c3 */
[----:B-1----:R-:W-:Y:S02]  /*38e0*/  IMAD.MOV.U32 R132, RZ, RZ, R138 ;  /* 0x000000ffff847224 */ /* 0x002fe400078e008a */
[----:B------:R-:W-:Y:S02]  /*38f0*/  IMAD.MOV.U32 R133, RZ, RZ, R139 ;  /* 0x000000ffff857224 */ /* 0x000fe400078e008b */
[----:B------:R-:W-:Y:S02]  /*3900*/  IMAD.MOV.U32 R130, RZ, RZ, R148 ;  /* 0x000000ffff827224 */ /* 0x000fe400078e0094 */
[----:B------:R-:W-:Y:S02]  /*3910*/  IMAD.MOV.U32 R131, RZ, RZ, R149 ;  /* 0x000000ffff837224 */ /* 0x000fe400078e0095 */
[----:B------:R-:W-:Y:S02]  /*3920*/  IMAD.MOV.U32 R134, RZ, RZ, R136 ;  /* 0x000000ffff867224 */ /* 0x000fe400078e0088 */
[----:B------:R-:W-:Y:S01]  /*3930*/  IMAD.MOV.U32 R135, RZ, RZ, R137 ;  /* 0x000000ffff877224 */ /* 0x000fe200078e0089 */
[----:B------:R-:W-:Y:S01]  /*3940*/  PRMT R196, RZ, 0x7610, R196 ;  /* 0x00007610ffc47816 */ /* 0x000fe200000000c4 */
[--C-:B0-----:R-:W-:Y:S01]  /*3950*/  IMAD.MOV.U32 R126, RZ, RZ, R194.reuse ;  /* 0x000000ffff7e7224 */ /* 0x101fe200078e00c2 */
[----:B------:R-:W-:Y:S01]  /*3960*/  PRMT R194, RZ, 0x7610, R194 ;  /* 0x00007610ffc27816 */ /* 0x000fe200000000c2 */
[----:B------:R-:W-:Y:S01]  /*3970*/  IMAD.MOV.U32 R127, RZ, RZ, R197 ;  /* 0x000000ffff7f7224 */ /* 0x000fe200078e00c5 */
[----:B------:R-:W-:Y:S01]  /*3980*/  PRMT R195, RZ, 0x7610, R195 ;  /* 0x00007610ffc37816 */ /* 0x000fe200000000c3 */
[----:B------:R-:W-:Y:S01]  /*3990*/  IMAD.WIDE R138, R8, 0x2, R132 ;  /* 0x00000002088a7825 */ /* 0x000fe200078e0284 */
[----:B------:R-:W-:-:S03]  /*39a0*/  PRMT R197, RZ, 0x7610, R197 ;  /* 0x00007610ffc57816 */ /* 0x000fc600000000c5 */
[C---:B------:R-:W-:Y:S01]  /*39b0*/  IMAD.WIDE R142, R8.reuse, 0x2, R128 ;  /* 0x00000002088e7825 */ /* 0x040fe200078e0280 */
[----:B------:R-:W-:Y:S01]  /*39c0*/  PRMT R217, RZ, 0x7610, R217 ;  /* 0x00007610ffd97816 */ /* 0x000fe200000000d9 */
[----:B------:R0:W3:Y:S02]  /*39d0*/  @!P0 LDG.E.U16 R194, desc[UR14][R138.64] ;  /* 0x0000000e8ac28981 */ /* 0x0000e4000c1e1500 */
[C---:B------:R-:W-:Y:S02]  /*39e0*/  IMAD.WIDE R136, R8.reuse, 0x2, R134 ;  /* 0x0000000208887825 */ /* 0x040fe400078e0286 */
[----:B------:R1:W3:Y:S02]  /*39f0*/  @!P0 LDG.E.U16 R196, desc[UR14][R142.64] ;  /* 0x0000000e8ec48981 */ /* 0x0002e4000c1e1500 */
[C---:B------:R-:W-:Y:S02]  /*3a00*/  IMAD.WIDE R140, R8.reuse, 0x2, R130 ;  /* 0x00000002088c7825 */ /* 0x040fe400078e0282 */
[----:B------:R1:W3:Y:S02]  /*3a10*/  @!P0 LDG.E.U16 R195, desc[UR14][R136.64] ;  /* 0x0000000e88c38981 */ /* 0x0002e4000c1e1500 */
[----:B------:R-:W-:-:S02]  /*3a20*/  IMAD.WIDE R148, R8, 0x2, R126 ;  /* 0x0000000208947825 */ /* 0x000fc400078e027e */
[----:B------:R1:W3:Y:S02]  /*3a30*/  @!P0 LDG.E.U16 R197, desc[UR14][R140.64] ;  /* 0x0000000e8cc58981 */ /* 0x0002e4000c1e1500 */
[----:B0-----:R-:W-:Y:S02]  /*3a40*/  IMAD.MOV.U32 R138, RZ, RZ, R144 ;  /* 0x000000ffff8a7224 */ /* 0x001fe400078e0090 */
[----:B------:R-:W-:Y:S01]  /*3a50*/  IMAD.MOV.U32 R139, RZ, RZ, R145 ;  /* 0x000000ffff8b7224 */ /* 0x000fe200078e0091 */
[----:B------:R-:W-:Y:S01]  /*3a60*/  PRMT R210, RZ, 0x7610, R210 ;  /* 0x00007610ffd27816 */ /* 0x000fe200000000d2 */
[----:B-1----:R-:W-:Y:S01]  /*3a70*/  IMAD.MOV.U32 R142, RZ, RZ, R146 ;  /* 0x000000ffff8e7224 */ /* 0x002fe200078e0092 */
[----:B------:R0:W3:Y:S01]  /*3a80*/  @!P0 LDG.E.U16 R217, desc[UR14][R148.64] ;  /* 0x0000000e94d98981 */ /* 0x0000e2000c1e1500 */
[----:B------:R-:W-:Y:S02]  /*3a90*/  IMAD.MOV.U32 R143, RZ, RZ, R147 ;  /* 0x000000ffff8f7224 */ /* 0x000fe400078e0093 */
[----:B------:R-:W-:-:S02]  /*3aa0*/  IMAD.MOV.U32 R136, RZ, RZ, R184 ;  /* 0x000000ffff887224 */ /* 0x000fc400078e00b8 */
[----:B------:R-:W-:Y:S02]  /*3ab0*/  IMAD.MOV.U32 R137, RZ, RZ, R185 ;  /* 0x000000ffff897224 */ /* 0x000fe400078e00b9 */
[----:B------:R-:W-:Y:S02]  /*3ac0*/  IMAD.MOV.U32 R140, RZ, RZ, R150 ;  /* 0x000000ffff8c7224 */ /* 0x000fe400078e0096 */
[----:B------:R-:W-:Y:S01]  /*3ad0*/  IMAD.MOV.U32 R141, RZ, RZ, R151 ;  /* 0x000000ffff8d7224 */ /* 0x000fe200078e0097 */
[----:B------:R-:W-:Y:S01]  /*3ae0*/  PRMT R184, RZ, 0x7610, R184 ;  /* 0x00007610ffb87816 */ /* 0x000fe200000000b8 */
[C---:B------:R-:W-:Y:S01]  /*3af0*/  IMAD.WIDE R144, R8.reuse, 0x2, R142 ;  /* 0x0000000208907825 */ /* 0x040fe200078e028e */
[----:B------:R-:W-:Y:S02]  /*3b00*/  PRMT R185, RZ, 0x7610, R185 ;  /* 0x00007610ffb97816 */ /* 0x000fe400000000b9 */
[----:B------:R-:W-:Y:S01]  /*3b10*/  PRMT R219, RZ, 0x7610, R219 ;  /* 0x00007610ffdb7816 */ /* 0x000fe200000000db */
[C---:B------:R-:W-:Y:S01]  /*3b20*/  IMAD.WIDE R146, R8.reuse, 0x2, R138 ;  /* 0x0000000208927825 */ /* 0x040fe200078e028a */
[----:B------:R-:W3:Y:S03]  /*3b30*/  @!P0 LDG.E.U16 R184, desc[UR14][R144.64] ;  /* 0x0000000e90b88981 */ /* 0x000ee6000c1e1500 */
[C---:B0-----:R-:W-:Y:S01]  /*3b40*/  IMAD.WIDE R148, R8.reuse, 0x2, R140 ;  /* 0x0000000208947825 */ /* 0x041fe200078e028c */
[----:B------:R-:W3:Y:S03]  /*3b50*/  @!P0 LDG.E.U16 R210, desc[UR14][R146.64] ;  /* 0x0000000e92d28981 */ /* 0x000ee6000c1e1500 */
[----:B------:R-:W-:Y:S01]  /*3b60*/  IMAD.WIDE R150, R8, 0x2, R136 ;  /* 0x0000000208967825 */ /* 0x000fe200078e0288 */
[----:B------:R-:W3:Y:S04]  /*3b70*/  @!P0 LDG.E.U16 R185, desc[UR14][R148.64] ;  /* 0x0000000e94b98981 */ /* 0x000ee8000c1e1500 */
[----:B------:R-:W3:Y:S04]  /*3b80*/  @!P0 LDG.E.U16 R219, desc[UR14][R150.64] ;  /* 0x0000000e96db8981 */ /* 0x000ee8000c1e1500 */
[----:B------:R-:W-:Y:S04]  /*3b90*/  STS.U16 [R0+UR12], R95 ;  /* 0x0000005f00007988 */ /* 0x000fe8000800040c */
[----:B------:R-:W-:Y:S04]  /*3ba0*/  STS.U16 [R0+UR12+0x400], R99 ;  /* 0x0004006300007988 */ /* 0x000fe8000800040c */
[----:B------:R-:W-:Y:S04]  /*3bb0*/  STS.U16 [R0+UR12+0x800], R103 ;  /* 0x0008006700007988 */ /* 0x000fe8000800040c */
[----:B-----5:R-:W-:Y:S04]  /*3bc0*/  STS.U16 [R0+UR12+0xc00], R107 ;  /* 0x000c006b00007988 */ /* 0x020fe8000800040c */
[----:B------:R-:W-:Y:S04]  /*3bd0*/  STS.U16 [R0+UR12+0x1000], R153 ;  /* 0x0010009900007988 */ /* 0x000fe8000800040c */
        /* <DEDUP_REMOVED lines=8> */
[----:B--2---:R-:W-:Y:S04]  /*3c60*/  STS.U16 [R0+UR12+0x3400], R191 ;  /* 0x003400bf00007988 */ /* 0x004fe8000800040c */
        /* <DEDUP_REMOVED lines=50> */
[----:B----4-:R-:W-:Y:S04]  /*3f90*/  STS.U16 [R2+UR12+0x4000], R207 ;  /* 0x004000cf02007988 */ /* 0x010fe8000800040c */
[----:B---3--:R-:W-:Y:S04]  /*3fa0*/  STS.U16 [R2+UR12+0x4400], R215 ;  /* 0x004400d702007988 */ /* 0x008fe8000800040c */
[----:B------:R-:W-:Y:S04]  /*3fb0*/  STS.U16 [R84+UR12+0x4080], R209 ;  /* 0x004080d154007988 */ /* 0x000fe8000800040c */
[----:B------:R-:W-:Y:S04]  /*3fc0*/  STS.U16 [R84+UR12+0x4480], R195 ;  /* 0x004480c354007988 */ /* 0x000fe8000800040c */
[----:B------:R-:W-:Y:S04]  /*3fd0*/  STS.U16 [R85+UR12+0x4100], R208 ;  /* 0x004100d055007988 */ /* 0x000fe8000800040c */
[----:B------:R0:W-:Y:S04]  /*3fe0*/  STS.U16 [R85+UR12+0x4500], R194 ;  /* 0x004500c255007988 */ /* 0x0001e8000800040c */
[----:B------:R-:W-:Y:S04]  /*3ff0*/  STS.U16 [R86+UR12+0x4180], R213 ;  /* 0x004180d556007988 */ /* 0x000fe8000800040c */
[----:B------:R1:W-:Y:S04]  /*4000*/  STS.U16 [R86+UR12+0x4580], R197 ;  /* 0x004580c556007988 */ /* 0x0003e8000800040c */
[----:B------:R-:W-:Y:S04]  /*4010*/  STS.U16 [R87+UR12+0x4200], R206 ;  /* 0x004200ce57007988 */ /* 0x000fe8000800040c */
[----:B------:R2:W-:Y:S04]  /*4020*/  STS.U16 [R87+UR12+0x4600], R196 ;  /* 0x004600c457007988 */ /* 0x0005e8000800040c */
[----:B------:R-:W-:Y:S04]  /*4030*/  STS.U16 [R88+UR12+0x4280], R211 ;  /* 0x004280d358007988 */ /* 0x000fe8000800040c */
[----:B------:R-:W-:Y:S04]  /*4040*/  STS.U16 [R88+UR12+0x4680], R217 ;  /* 0x004680d958007988 */ /* 0x000fe8000800040c */
[----:B------:R-:W-:Y:S04]  /*4050*/  STS.U16 [R89+UR12+0x4300], R184 ;  /* 0x004300b859007988 */ /* 0x000fe8000800040c */
[----:B------:R-:W-:Y:S04]  /*4060*/  STS.U16 [R89+UR12+0x4700], R210 ;  /* 0x004700d259007988 */ /* 0x000fe8000800040c */
[----:B------:R3:W-:Y:S04]  /*4070*/  STS.U16 [R90+UR12+0x4380], R185 ;  /* 0x004380b95a007988 */ /* 0x0007e8000800040c */
[----:B------:R4:W-:Y:S01]  /*4080*/  STS.U16 [R90+UR12+0x4780], R219 ;  /* 0x004780db5a007988 */ /* 0x0009e2000800040c */
[----:B------:R5:W-:Y:S06]  /*4090*/  MEMBAR.ALL.CTA ;  /* 0x0000000000007992 */ /* 0x000bec0000008000 */
[----:B-----5:R-:W5:Y:S02]  /*40a0*/  FENCE.VIEW.ASYNC.S ;  /* 0x00000000000073c6 */ /* 0x020f640000000000 */
[----:B-----5:R-:W-:Y:S06]  /*40b0*/  BAR.SYNC.DEFER_BLOCKING 0x0 ;  /* 0x0000000000007b1d */ /* 0x020fec0000010000 */
[----:B------:R-:W-:Y:S01]  /*40c0*/  UMOV UR9, 0x40000040 ;  /* 0x4000004000097882 */ /* 0x000fe20000000000 */
[----:B------:R-:W-:Y:S01]  /*40d0*/  UMOV UR11, 0x40000040 ;  /* 0x40000040000b7882 */ /* 0x000fe20000000000 */
[----:B------:R-:W-:-:S06]  /*40e0*/  WARPGROUP.ARRIVE ;  /* 0x00000000000079c5 */ /* 0x000fcc0000000000 */
[----:B------:R-:W-:Y:S04]  /*40f0*/  HGMMA.64x16x16.F32.BF16 R24, gdesc[UR8].tnspA, R24 ;  /* 0x20200000081879f0 */ /* 0x000fe80008701818 */
[----:B------:R-:W-:Y:S04]  /*4100*/  HGMMA.64x16x16.F32.BF16 R24, gdesc[UR4].tnspA, R24 ;  /* 0x20200000041879f0 */ /* 0x000fe80008701818 */
[----:B------:R-:W-:Y:S04]  /*4110*/  HGMMA.64x16x16.F32.BF16 R24, gdesc[UR36].tnspA, R24 ;  /* 0x20200000241879f0 */ /* 0x000fe80008701818 */
[----:B------:R-:W-:Y:S04]  /*4120*/  HGMMA.64x16x16.F32.BF16 R24, gdesc[UR32].tnspA, R24 ;  /* 0x20200000201879f0 */ /* 0x000fe80008701818 */
[----:B------:R-:W-:Y:S04]  /*4130*/  HGMMA.64x16x16.F32.BF16 R24, gdesc[UR28].tnspA, R24 ;  /* 0x202000001c1879f0 */ /* 0x000fe80008701818 */
[----:B------:R-:W-:Y:S04]  /*4140*/  HGMMA.64x16x16.F32.BF16 R24, gdesc[UR24].tnspA, R24 ;  /* 0x20200000181879f0 */ /* 0x000fe80008701818 */
[----:B------:R-:W-:Y:S01]  /*4150*/  HGMMA.64x16x16.F32.BF16 R24, gdesc[UR20].tnspA, R24 ;  /* 0x20200000141879f0 */ /* 0x000fe20008701818 */
[----:B------:R-:W-:-:S05]  /*4160*/  VIADD R83, R83, 0xffffffff ;  /* 0xffffffff53537836 */ /* 0x000fca0000000000 */
[----:B------:R-:W-:Y:S01]  /*4170*/  ISETP.NE.U32.AND P0, PT, R83, RZ, PT ;  /* 0x000000ff5300720c */ /* 0x000fe20003f05070 */
[C---:B0-----:R-:W-:Y:S01]  /*4180*/  IMAD.WIDE R194, R9.reuse, 0x2, R126 ;  /* 0x0000000209c27825 */ /* 0x041fe200078e027e */
[----:B------:R-:W-:Y:S03]  /*4190*/  HGMMA.64x16x16.F32.BF16 R24, gdesc[UR16].tnspA, R24, gsb0 ;  /* 0x20200000101879f0 */ /* 0x000fe60008001818 */
[----:B------:R-:W-:-:S04]  /*41a0*/  IMAD.WIDE R128, R9, 0x2, R128 ;  /* 0x0000000209807825 */ /* 0x000fc800078e0280 */
[----:B-1----:R-:W-:Y:S02]  /*41b0*/  IMAD.MOV.U32 R197, RZ, RZ, R195 ;  /* 0x000000ffffc57224 */ /* 0x002fe400078e00c3 */
[----:B--2---:R-:W-:Y:S02]  /*41c0*/  IMAD.MOV.U32 R196, RZ, RZ, R128 ;  /* 0x000000ffffc47224 */ /* 0x004fe400078e0080 */
[----:B------:R-:W-:Y:S02]  /*41d0*/  IMAD.MOV.U32 R195, RZ, RZ, R129 ;  /* 0x000000ffffc37224 */ /* 0x000fe400078e0081 */
[----:B------:R-:W-:Y:S01]  /*41e0*/  IMAD.WIDE R128, R9, 0x2, R116 ;  /* 0x0000000209807825 */ /* 0x000fe200078e0274 */
[----:B------:R-:W-:-:S03]  /*41f0*/  UIADD3 UR13, UR13, -0x80, URZ ;  /* 0xffffff800d0d7890 */ /* 0x000fc6000fffe03f */
[----:B------:R-:W-:-:S04]  /*4200*/  IMAD.WIDE R124, R9, 0x2, R124 ;  /* 0x00000002097c7825 */ /* 0x000fc800078e027c */
[----:B---3--:R-:W-:-:S04]  /*4210*/  IMAD.WIDE R184, R9, 0x2, R136 ;  /* 0x0000000209b87825 */ /* 0x008fc800078e0288 */
[----:B------:R-:W-:-:S04]  /*4220*/  IMAD.WIDE R144, R9, 0x2, R138 ;  /* 0x0000000209907825 */ /* 0x000fc800078e028a */
[----:B------:R-:W-:-:S04]  /*4230*/  IMAD.WIDE R148, R9, 0x2, R130 ;  /* 0x0000000209947825 */ /* 0x000fc800078e0282 */
[----:B------:R-:W-:-:S04]  /*4240*/  IMAD.WIDE R138, R9, 0x2, R132 ;  /* 0x00000002098a7825 */ /* 0x000fc800078e0284 */
[----:B------:R-:W-:-:S04]  /*4250*/  IMAD.WIDE R136, R9, 0x2, R134 ;  /* 0x0000000209887825 */ /* 0x000fc800078e0286 */
[----:B------:R-:W-:-:S04]  /*4260*/  IMAD.WIDE R150, R9, 0x2, R140 ;  /* 0x0000000209967825 */ /* 0x000fc800078e028c */
[----:B------:R-:W-:-:S04]  /*4270*/  IMAD.WIDE R146, R9, 0x2, R142 ;  /* 0x0000000209927825 */ /* 0x000fc800078e028e */
[----:B------:R-:W-:Y:S02]  /*4280*/  IMAD.MOV.U32 R130, RZ, RZ, R128 ;  /* 0x000000ffff827224 */ /* 0x000fe400078e0080 */
[----:B------:R-:W-:Y:S01]  /*4290*/  IMAD.WIDE R134, R9, 0x2, R118 ;  /* 0x0000000209867825 */ /* 0x000fe200078e0276 */
[----:B------:R-:W-:-:S03]  /*42a0*/  WARPGROUP.DEPBAR.LE gsb0, 0x0 ;  /* 0x00008000000079c5 */ /* 0x000fc60000010000 */
[----:B------:R-:W-:-:S04]  /*42b0*/  IMAD.WIDE R140, R9, 0x2, R120 ;  /* 0x00000002098c7825 */ /* 0x000fc800078e0278 */
[----:B------:R-:W-:-:S04]  /*42c0*/  IMAD.WIDE R132, R9, 0x2, R122 ;  /* 0x0000000209847825 */ /* 0x000fc800078e027a */
[----:B------:R-:W-:Y:S02]  /*42d0*/  IMAD.MOV.U32 R128, RZ, RZ, R124 ;  /* 0x000000ffff807224 */ /* 0x000fe400078e007c */
[----:B------:R-:W-:Y:S02]  /*42e0*/  IMAD.MOV.U32 R131, RZ, RZ, R125 ;  /* 0x000000ffff837224 */ /* 0x000fe400078e007d */
[----:B------:R-:W-:-:S04]  /*42f0*/  IMAD.WIDE R206, R9, 0x2, R112 ;  /* 0x0000000209ce7825 */ /* 0x000fc800078e0270 */
[----:B------:R-:W-:-:S04]  /*4300*/  IMAD.WIDE R142, R9, 0x2, R114 ;  /* 0x00000002098e7825 */ /* 0x000fc800078e0272 */
[----:B------:R-:W-:Y:S01]  /*4310*/  IMAD.WIDE R110, R81, 0x2, R110 ;  /* 0x00000002516e7825 */ /* 0x000fe200078e026e */
[----:B----4-:R-:W-:Y:S06]  /*4320*/  @P0 BRA `(.L_x_1) ;  /* 0xffffffdc00d40947 */ /* 0x010fec000383ffff */
[----:B------:R-:W-:Y:S02]  /*4330*/  F2FP.BF16.F32.PACK_AB R27, R31, R27 ;  /* 0x0000001b1f1b723e */ /* 0x000fe400000010ff */
[----:B------:R-:W-:Y:S02]  /*4340*/  F2FP.BF16.F32.PACK_AB R26, R30, R26 ;  /* 0x0000001a1e1a723e */ /* 0x000fe400000010ff */
[----:B------:R-:W-:Y:S02]  /*4350*/  F2FP.BF16.F32.PACK_AB R25, R29, R25 ;  /* 0x000000191d19723e */ /* 0x000fe400000010ff */
[----:B------:R-:W-:-:S07]  /*4360*/  F2FP.BF16.F32.PACK_AB R24, R28, R24 ;  /* 0x000000181c18723e */ /* 0x000fce00000010ff */
.L_x_0:
[----:B------:R-:W-:Y:S01]  /*4370*/  BAR.SYNC.DEFER_BLOCKING 0x0 ;  /* 0x0000000000007b1d */ /* 0x000fe20000010000 */
[C---:B------:R-:W-:Y:S01]  /*4380*/  IMAD.SHL.U32 R0, R7.reuse, 0x10, RZ ;  /* 0x0000001007007824 */ /* 0x040fe200078e00ff */
[----:B------:R-:W-:Y:S01]  /*4390*/  LEA R6, R6, UR12, 0x4 ;  /* 0x0000000c06067c11 */ /* 0x000fe2000f8e20ff */
[C---:B------:R-:W-:Y:S01]  /*43a0*/  IMAD.SHL.U32 R2, R7.reuse, 0x80, RZ ;  /* 0x0000008007027824 */ /* 0x040fe200078e00ff */
[----:B------:R-:W-:Y:S01]  /*43b0*/  LOP3.LUT R15, R4, 0xe, R5, 0xfe, !PT ;  /* 0x0000000e040f7812 */ /* 0x000fe200078efe05 */
[----:B------:R-:W-:Y:S01]  /*43c0*/  IMAD.SHL.U32 R7, R7, 0x8, RZ ;  /* 0x0000000807077824 */ /* 0x000fe200078e00ff */
[----:B------:R-:W-:Y:S01]  /*43d0*/  LOP3.LUT R0, R0, 0x70, RZ, 0xc0, !PT ;  /* 0x0000007000007812 */ /* 0x000fe200078ec0ff */
[----:B------:R-:W-:Y:S01]  /*43e0*/  ULDC.64 UR6, c[0x0][0x228] ;  /* 0x00008a0000067ab9 */ /* 0x000fe20000000a00 */
[----:B------:R-:W-:Y:S01]  /*43f0*/  LOP3.LUT R9, R2, 0x400, RZ, 0xc0, !PT ;  /* 0x0000040002097812 */ /* 0x000fe200078ec0ff */
[----:B------:R-:W-:Y:S01]  /*4400*/  ULDC UR4, c[0x0][0x244] ;  /* 0x0000910000047ab9 */ /* 0x000fe20000000800 */
[----:B------:R-:W-:-:S02]  /*4410*/  LOP3.LUT R7, R7, 0x380, RZ, 0xc0, !PT ;  /* 0x0000038007077812 */ /* 0x000fc400078ec0ff */
[----:B------:R-:W-:Y:S02]  /*4420*/  IADD3 R0, R9, UR12, R0 ;  /* 0x0000000c09007c10 */ /* 0x000fe4000fffe000 */
[C---:B------:R-:W-:Y:S01]  /*4430*/  ISETP.GE.AND P0, PT, R3.reuse, UR6, PT ;  /* 0x0000000603007c0c */ /* 0x040fe2000bf06270 */
[----:B------:R-:W-:Y:S01]  /*4440*/  IMAD R3, R3, UR4, RZ ;  /* 0x0000000403037c24 */ /* 0x000fe2000f8e02ff */
[C---:B------:R-:W-:Y:S01]  /*4450*/  LOP3.LUT R2, R4.reuse, R5, RZ, 0xfc, !PT ;  /* 0x0000000504027212 */ /* 0x040fe200078efcff */
[----:B------:R-:W-:Y:S01]  /*4460*/  IMAD.IADD R7, R7, 0x1, R0 ;  /* 0x0000000107077824 */ /* 0x000fe200078e0200 */
[----:B------:R-:W-:Y:S01]  /*4470*/  LOP3.LUT R0, R4, 0x2, R5, 0xfe, !PT ;  /* 0x0000000204007812 */ /* 0x000fe200078efe05 */
[----:B------:R-:W-:Y:S01]  /*4480*/  ULDC UR6, c[0x0][0x248] ;  /* 0x0000920000067ab9 */ /* 0x000fe20000000800 */
[----:B------:R-:W-:Y:S01]  /*4490*/  ULDC.64 UR4, c[0x0][0x220] ;  /* 0x0000880000047ab9 */ /* 0x000fe20000000a00 */
[----:B------:R-:W-:Y:S01]  /*44a0*/  ISETP.LT.AND P1, PT, R2, UR7, !P0 ;  /* 0x0000000702007c0c */ /* 0x000fe2000c721270 */
[----:B------:R-:W-:Y:S01]  /*44b0*/  IMAD R14, R15, UR6, RZ ;  /* 0x000000060f0e7c24 */ /* 0x000fe2000f8e02ff */
[C---:B------:R-:W-:Y:S01]  /*44c0*/  LEA R12, P2, R3.reuse, UR4, 0x1 ;  /* 0x00000004030c7c11 */ /* 0x040fe2000f8408ff */
[----:B------:R0:W-:Y:S01]  /*44d0*/  STSM.16.M88.4 [R7], R24 ;  /* 0x0000001807007844 */ /* 0x0001e20000000200 */
[----:B------:R-:W-:Y:S01]  /*44e0*/  IMAD R8, R0, UR6, RZ ;  /* 0x0000000600087c24 */ /* 0x000fe2000f8e02ff */
[----:B------:R-:W-:Y:S01]  /*44f0*/  BAR.SYNC.DEFER_BLOCKING 0x0 ;  /* 0x0000000000007b1d */ /* 0x000fe20000010000 */
[----:B------:R-:W-:-:S02]  /*4500*/  LEA.HI.X.SX32 R20, R3, UR5, 0x1, P2 ;  /* 0x0000000503147c11 */ /* 0x000fc400090f0eff */
[----:B------:R-:W-:Y:S02]  /*4510*/  ISETP.LT.AND P4, PT, R0, UR7, !P0 ;  /* 0x0000000700007c0c */ /* 0x000fe4000c781270 */
[C-C-:B------:R-:W-:Y:S02]  /*4520*/  LOP3.LUT R21, R4.reuse, 0xc, R5.reuse, 0xfe, !PT ;  /* 0x0000000c04157812 */ /* 0x140fe400078efe05 */
[C-C-:B------:R-:W-:Y:S02]  /*4530*/  LOP3.LUT R22, R4.reuse, 0xa, R5.reuse, 0xfe, !PT ;  /* 0x0000000a04167812 */ /* 0x140fe400078efe05 */
[----:B------:R-:W-:Y:S01]  /*4540*/  LOP3.LUT R0, R4, 0x8, R5, 0xfe, !PT ;  /* 0x0000000804007812 */ /* 0x000fe200078efe05 */
[----:B------:R-:W-:Y:S02]  /*4550*/  IMAD R13, R21, UR6, RZ ;  /* 0x00000006150d7c24 */ /* 0x000fe4000f8e02ff */
[----:B0-----:R-:W-:Y:S02]  /*4560*/  IMAD R7, R2, UR6, RZ ;  /* 0x0000000602077c24 */ /* 0x001fe4000f8e02ff */
[----:B------:R-:W-:-:S03]  /*4570*/  IMAD R11, R22, UR6, RZ ;  /* 0x00000006160b7c24 */ /* 0x000fc6000f8e02ff */
[----:B------:R-:W-:-:S04]  /*4580*/  LEA R2, P2, R7, R12, 0x1 ;  /* 0x0000000c07027211 */ /* 0x000fc800078408ff */
[----:B------:R-:W-:Y:S01]  /*4590*/  LEA.HI.X.SX32 R3, R7, R20, 0x1, P2 ;  /* 0x0000001407037211 */ /* 0x000fe200010f0eff */
[----:B------:R0:W1:Y:S02]  /*45a0*/  LDS.128 R16, [R6] ;  /* 0x0000000006107984 */ /* 0x0000640000000c00 */
[----:B0-----:R-:W-:-:S04]  /*45b0*/  LEA R6, P3, R8, R12, 0x1 ;  /* 0x0000000c08067211 */ /* 0x001fc800078608ff */
[----:B------:R-:W-:Y:S02]  /*45c0*/  LEA.HI.X.SX32 R7, R8, R20, 0x1, P3 ;  /* 0x0000001408077211 */ /* 0x000fe400018f0eff */
[C-C-:B------:R-:W-:Y:S02]  /*45d0*/  LOP3.LUT R8, R4.reuse, 0x6, R5.reuse, 0xfe, !PT ;  /* 0x0000000604087812 */ /* 0x140fe400078efe05 */
[----:B------:R-:W-:Y:S02]  /*45e0*/  LOP3.LUT R4, R4, 0x4, R5, 0xfe, !PT ;  /* 0x0000000404047812 */ /* 0x000fe400078efe05 */
[----:B------:R-:W-:Y:S01]  /*45f0*/  ISETP.LT.AND P3, PT, R0, UR7, !P0 ;  /* 0x0000000700007c0c */ /* 0x000fe2000c761270 */
[----:B------:R-:W-:Y:S01]  /*4600*/  IMAD R9, R8, UR6, RZ ;  /* 0x0000000608097c24 */ /* 0x000fe2000f8e02ff */
[C---:B------:R-:W-:Y:S01]  /*4610*/  ISETP.LT.AND P5, PT, R4.reuse, UR7, !P0 ;  /* 0x0000000704007c0c */ /* 0x040fe2000c7a1270 */
[----:B------:R-:W-:Y:S02]  /*4620*/  IMAD R5, R4, UR6, RZ ;  /* 0x0000000604057c24 */ /* 0x000fe4000f8e02ff */
[----:B------:R-:W-:-:S03]  /*4630*/  IMAD R0, R0, UR6, RZ ;  /* 0x0000000600007c24 */ /* 0x000fc6000f8e02ff */
[----:B------:R-:W-:-:S04]  /*4640*/  LEA R4, P6, R5, R12, 0x1 ;  /* 0x0000000c05047211 */ /* 0x000fc800078c08ff */
[----:B------:R-:W-:Y:S01]  /*4650*/  LEA.HI.X.SX32 R5, R5, R20, 0x1, P6 ;  /* 0x0000001405057211 */ /* 0x000fe200030f0eff */
[----:B-1----:R0:W-:Y:S04]  /*4660*/  @P1 STG.E.U16 desc[UR14][R2.64], R16 ;  /* 0x0000001002001986 */ /* 0x0021e8000c10150e */
[----:B------:R1:W-:Y:S01]  /*4670*/  @P4 STG.E.U16 desc[UR14][R6.64], R17 ;  /* 0x0000001106004986 */ /* 0x0003e2000c10150e */
[----:B------:R-:W-:Y:S02]  /*4680*/  ISETP.LT.AND P4, PT, R8, UR7, !P0 ;  /* 0x0000000708007c0c */ /* 0x000fe4000c781270 */
[-C--:B------:R-:W-:Y:S01]  /*4690*/  LEA R8, P6, R11, R12.reuse, 0x1 ;  /* 0x0000000c0b087211 */ /* 0x080fe200078c08ff */
[----:B------:R2:W-:Y:S01]  /*46a0*/  @P5 STG.E.U16 desc[UR14][R4.64], R18 ;  /* 0x0000001204005986 */ /* 0x0005e2000c10150e */
[----:B0-----:R-:W-:-:S02]  /*46b0*/  LEA R2, P1, R9, R12, 0x1 ;  /* 0x0000000c09027211 */ /* 0x001fc400078208ff */
[----:B------:R-:W-:Y:S02]  /*46c0*/  PRMT R16, R16, 0x7632, R16 ;  /* 0x0000763210107816 */ /* 0x000fe40000000010 */
[C---:B-1----:R-:W-:Y:S02]  /*46d0*/  LEA R6, P2, R0.reuse, R12, 0x1 ;  /* 0x0000000c00067211 */ /* 0x042fe400078408ff */
[----:B------:R-:W-:Y:S02]  /*46e0*/  LEA.HI.X.SX32 R3, R9, R20, 0x1, P1 ;  /* 0x0000001409037211 */ /* 0x000fe400008f0eff */
[----:B------:R-:W-:Y:S02]  /*46f0*/  LEA R10, P1, R13, R12, 0x1 ;  /* 0x0000000c0d0a7211 */ /* 0x000fe400078208ff */
[-C--:B------:R-:W-:Y:S01]  /*4700*/  LEA.HI.X.SX32 R7, R0, R20.reuse, 0x1, P2 ;  /* 0x0000001400077211 */ /* 0x080fe200010f0eff */
[----:B------:R0:W-:Y:S01]  /*4710*/  @P4 STG.E.U16 desc[UR14][R2.64], R19 ;  /* 0x0000001302004986 */ /* 0x0001e2000c10150e */
[----:B------:R-:W-:-:S02]  /*4720*/  LEA.HI.X.SX32 R9, R11, R20, 0x1, P6 ;  /* 0x000000140b097211 */ /* 0x000fc400030f0eff */
[----:B------:R-:W-:Y:S01]  /*4730*/  ISETP.LT.AND P2, PT, R22, UR7, !P0 ;  /* 0x0000000716007c0c */ /* 0x000fe2000c741270 */
[----:B------:R0:W-:Y:S01]  /*4740*/  @P3 STG.E.U16 desc[UR14][R6.64], R16 ;  /* 0x0000001006003986 */ /* 0x0001e2000c10150e */
[----:B------:R-:W-:Y:S02]  /*4750*/  LEA.HI.X.SX32 R11, R13, R20, 0x1, P1 ;  /* 0x000000140d0b7211 */ /* 0x000fe400008f0eff */
[----:B------:R-:W-:Y:S02]  /*4760*/  ISETP.LT.AND P1, PT, R21, UR7, !P0 ;  /* 0x0000000715007c0c */ /* 0x000fe4000c721270 */
[----:B------:R-:W-:Y:S02]  /*4770*/  ISETP.LT.AND P0, PT, R15, UR7, !P0 ;  /* 0x000000070f007c0c */ /* 0x000fe4000c701270 */
[----:B------:R-:W-:Y:S02]  /*4780*/  PRMT R17, R17, 0x7632, R17 ;  /* 0x0000763211117816 */ /* 0x000fe40000000011 */
[----:B--2---:R-:W-:-:S02]  /*4790*/  PRMT R5, R18, 0x7632, R5 ;  /* 0x0000763212057816 */ /* 0x004fc40000000005 */
[C---:B------:R-:W-:Y:S01]  /*47a0*/  LEA R12, P6, R14.reuse, R12, 0x1 ;  /* 0x0000000c0e0c7211 */ /* 0x040fe200078c08ff */
[----:B------:R0:W-:Y:S03]  /*47b0*/  @P2 STG.E.U16 desc[UR14][R8.64], R17 ;  /* 0x0000001108002986 */ /* 0x0001e6000c10150e */
[----:B------:R-:W-:Y:S01]  /*47c0*/  LEA.HI.X.SX32 R13, R14, R20, 0x1, P6 ;  /* 0x000000140e0d7211 */ /* 0x000fe200030f0eff */
[----:B------:R0:W-:Y:S02]  /*47d0*/  @P1 STG.E.U16 desc[UR14][R10.64], R5 ;  /* 0x000000050a001986 */ /* 0x0001e4000c10150e */
[----:B------:R-:W-:Y:S06]  /*47e0*/  @!P0 EXIT ;  /* 0x000000000000894d */ /* 0x000fec0003800000 */
[----:B0-----:R-:W-:-:S05]  /*47f0*/  PRMT R6, R19, 0x7632, R6 ;  /* 0x0000763213067816 */ /* 0x001fca0000000006 */
[----:B------:R-:W-:Y:S01]  /*4800*/  STG.E.U16 desc[UR14][R12.64], R6 ;  /* 0x000000060c007986 */ /* 0x000fe2000c10150e */
[----:B------:R-:W-:Y:S05]  /*4810*/  EXIT ;  /* 0x000000000000794d */ /* 0x000fea0003800000 */
.L_x_2:
[----:B------:R-:W-:-:S00]  /*4820*/  BRA `(.L_x_2) ;  /* 0xfffffffc00fc7947 */ /* 0x000fc0000383ffff */
[----:B------:R-:W-:-:S00]  /*4830*/  NOP ;  /* 0x0000000000007918 */ /* 0x000fc00000000000 */
        /* <DEDUP_REMOVED lines=12> */
.L_x_3:


//--------------------- .nv.shared.matmul_kernel  --------------------------
	.section	.nv.shared.matmul_kernel,"aw",@nobits
	.sectionflags	@""
	.align	16
	.zero		1024


//--------------------- .nv.shared.reserved.0     --------------------------
	.section	.nv.shared.reserved.0,"aw",@nobits
	.weak		__nv_reservedSMEM_offset_0_alias
	.size		__nv_reservedSMEM_offset_0_alias, 0, 0
	.other		__nv_reservedSMEM_offset_0_alias,@"STO_CUDA_RESERVED_SHARED STV_DEFAULT"
__nv_reservedSMEM_offset_0_alias:
	.zero		0


//--------------------- .nv.constant0.matmul_kernel --------------------------
	.section	.nv.constant0.matmul_kernel,"a",@progbits
	.sectionflags	@""
	.align	4
.nv.constant0.matmul_kernel:
	.zero		608


//--------------------- SYMBOLS --------------------------

	.type		.nv.reservedSmem.offset0,@object
	.size		.nv.reservedSmem.offset0,0x4
